//
// Generated by NVIDIA NVVM Compiler
//
// Compiler Build ID: CL-36424714
// Cuda compilation tools, release 13.0, V13.0.88
// Based on NVVM 20.0.0
//

.version 9.0
.target sm_100
.address_size 64

	// .globl	_Z25paged_attention_v1_kernelPfPKfS1_S1_PKiS3_iiiif
.extern .shared .align 16 .b8 shared_mem[];

.visible .entry _Z25paged_attention_v1_kernelPfPKfS1_S1_PKiS3_iiiif(
	.param .u64 .ptr .align 1 _Z25paged_attention_v1_kernelPfPKfS1_S1_PKiS3_iiiif_param_0,
	.param .u64 .ptr .align 1 _Z25paged_attention_v1_kernelPfPKfS1_S1_PKiS3_iiiif_param_1,
	.param .u64 .ptr .align 1 _Z25paged_attention_v1_kernelPfPKfS1_S1_PKiS3_iiiif_param_2,
	.param .u64 .ptr .align 1 _Z25paged_attention_v1_kernelPfPKfS1_S1_PKiS3_iiiif_param_3,
	.param .u64 .ptr .align 1 _Z25paged_attention_v1_kernelPfPKfS1_S1_PKiS3_iiiif_param_4,
	.param .u64 .ptr .align 1 _Z25paged_attention_v1_kernelPfPKfS1_S1_PKiS3_iiiif_param_5,
	.param .u32 _Z25paged_attention_v1_kernelPfPKfS1_S1_PKiS3_iiiif_param_6,
	.param .u32 _Z25paged_attention_v1_kernelPfPKfS1_S1_PKiS3_iiiif_param_7,
	.param .u32 _Z25paged_attention_v1_kernelPfPKfS1_S1_PKiS3_iiiif_param_8,
	.param .u32 _Z25paged_attention_v1_kernelPfPKfS1_S1_PKiS3_iiiif_param_9,
	.param .f32 _Z25paged_attention_v1_kernelPfPKfS1_S1_PKiS3_iiiif_param_10
)
{
	.reg .pred 	%p<74>;
	.reg .b32 	%r<244>;
	.reg .b32 	%f<285>;
	.reg .b64 	%rd<57>;

	ld.param.u64 	%rd12, [_Z25paged_attention_v1_kernelPfPKfS1_S1_PKiS3_iiiif_param_1];
	ld.param.u64 	%rd14, [_Z25paged_attention_v1_kernelPfPKfS1_S1_PKiS3_iiiif_param_2];
	ld.param.u64 	%rd15, [_Z25paged_attention_v1_kernelPfPKfS1_S1_PKiS3_iiiif_param_3];
	ld.param.u64 	%rd16, [_Z25paged_attention_v1_kernelPfPKfS1_S1_PKiS3_iiiif_param_4];
	ld.param.u64 	%rd13, [_Z25paged_attention_v1_kernelPfPKfS1_S1_PKiS3_iiiif_param_5];
	ld.param.u32 	%r66, [_Z25paged_attention_v1_kernelPfPKfS1_S1_PKiS3_iiiif_param_6];
	ld.param.u32 	%r67, [_Z25paged_attention_v1_kernelPfPKfS1_S1_PKiS3_iiiif_param_7];
	ld.param.u32 	%r68, [_Z25paged_attention_v1_kernelPfPKfS1_S1_PKiS3_iiiif_param_8];
	ld.param.f32 	%f49, [_Z25paged_attention_v1_kernelPfPKfS1_S1_PKiS3_iiiif_param_10];
	cvta.to.global.u64 	%rd1, %rd14;
	cvta.to.global.u64 	%rd2, %rd15;
	cvta.to.global.u64 	%rd3, %rd16;
	mov.u32 	%r1, %ctaid.x;
	mov.u32 	%r2, %ctaid.y;
	mov.u32 	%r3, %tid.x;
	setp.ge.s32 	%p1, %r3, %r67;
	@%p1 bra 	$L__BB0_56;
	cvta.to.global.u64 	%rd17, %rd13;
	cvta.to.global.u64 	%rd18, %rd12;
	mul.wide.u32 	%rd19, %r1, 4;
	add.s64 	%rd20, %rd17, %rd19;
	ld.global.nc.u32 	%r4, [%rd20];
	add.s32 	%r70, %r68, %r4;
	add.s32 	%r71, %r70, -1;
	div.s32 	%r5, %r71, %r68;
	mad.lo.s32 	%r72, %r66, %r1, %r2;
	mad.lo.s32 	%r6, %r72, %r67, %r3;
	mul.wide.s32 	%rd21, %r6, 4;
	add.s64 	%rd22, %rd18, %rd21;
	ld.global.nc.f32 	%f51, [%rd22];
	mul.f32 	%f1, %f49, %f51;
	setp.lt.s32 	%p2, %r5, 1;
	mov.f32 	%f260, 0fE0AD78EC;
	@%p2 bra 	$L__BB0_25;
	mov.f32 	%f260, 0fE0AD78EC;
	mov.b32 	%r225, 0;
	mul.wide.s32 	%rd9, %r67, 4;
	mov.u32 	%r224, %r4;
$L__BB0_3:
	min.s32 	%r9, %r68, %r224;
	mul.lo.s32 	%r10, %r225, %r68;
	sub.s32 	%r74, %r4, %r10;
	min.s32 	%r75, %r68, %r74;
	setp.lt.s32 	%p3, %r75, 1;
	@%p3 bra 	$L__BB0_24;
	ld.param.u32 	%r222, [_Z25paged_attention_v1_kernelPfPKfS1_S1_PKiS3_iiiif_param_9];
	add.s32 	%r77, %r9, -1;
	mad.lo.s32 	%r78, %r222, %r1, %r225;
	mul.wide.s32 	%rd23, %r78, 4;
	add.s64 	%rd24, %rd3, %rd23;
	ld.global.nc.u32 	%r79, [%rd24];
	mad.lo.s32 	%r80, %r79, %r66, %r2;
	mul.lo.s32 	%r11, %r80, %r68;
	and.b32  	%r12, %r9, 3;
	setp.lt.u32 	%p4, %r77, 3;
	mov.b32 	%r227, 0;
	@%p4 bra 	$L__BB0_15;
	and.b32  	%r227, %r9, -4;
	mov.b32 	%r226, 0;
$L__BB0_6:
	setp.ne.s32 	%p5, %r3, 0;
	add.s32 	%r82, %r226, %r10;
	add.s32 	%r83, %r226, %r11;
	mad.lo.s32 	%r84, %r83, %r67, %r3;
	mul.wide.s32 	%rd25, %r84, 4;
	add.s64 	%rd4, %rd1, %rd25;
	ld.global.nc.f32 	%f54, [%rd4];
	mul.f32 	%f55, %f1, %f54;
	mov.b32 	%r85, %f55;
	shfl.sync.down.b32	%r86|%p6, %r85, 16, 31, -1;
	mov.b32 	%f56, %r86;
	add.f32 	%f57, %f55, %f56;
	mov.b32 	%r87, %f57;
	shfl.sync.down.b32	%r88|%p7, %r87, 8, 31, -1;
	mov.b32 	%f58, %r88;
	add.f32 	%f59, %f57, %f58;
	mov.b32 	%r89, %f59;
	shfl.sync.down.b32	%r90|%p8, %r89, 4, 31, -1;
	mov.b32 	%f60, %r90;
	add.f32 	%f61, %f59, %f60;
	mov.b32 	%r91, %f61;
	shfl.sync.down.b32	%r92|%p9, %r91, 2, 31, -1;
	mov.b32 	%f62, %r92;
	add.f32 	%f63, %f61, %f62;
	mov.b32 	%r93, %f63;
	shfl.sync.down.b32	%r94|%p10, %r93, 1, 31, -1;
	mov.b32 	%f64, %r94;
	add.f32 	%f4, %f63, %f64;
	shl.b32 	%r95, %r82, 2;
	mov.u32 	%r96, shared_mem;
	add.s32 	%r15, %r96, %r95;
	@%p5 bra 	$L__BB0_8;
	st.shared.f32 	[%r15], %f4;
	max.f32 	%f260, %f260, %f4;
$L__BB0_8:
	add.s64 	%rd6, %rd4, %rd9;
	ld.global.nc.f32 	%f65, [%rd6];
	mul.f32 	%f66, %f1, %f65;
	mov.b32 	%r97, %f66;
	shfl.sync.down.b32	%r98|%p12, %r97, 16, 31, -1;
	mov.b32 	%f67, %r98;
	add.f32 	%f68, %f66, %f67;
	mov.b32 	%r99, %f68;
	shfl.sync.down.b32	%r100|%p13, %r99, 8, 31, -1;
	mov.b32 	%f69, %r100;
	add.f32 	%f70, %f68, %f69;
	mov.b32 	%r101, %f70;
	shfl.sync.down.b32	%r102|%p14, %r101, 4, 31, -1;
	mov.b32 	%f71, %r102;
	add.f32 	%f72, %f70, %f71;
	mov.b32 	%r103, %f72;
	shfl.sync.down.b32	%r104|%p15, %r103, 2, 31, -1;
	mov.b32 	%f73, %r104;
	add.f32 	%f74, %f72, %f73;
	mov.b32 	%r105, %f74;
	shfl.sync.down.b32	%r106|%p16, %r105, 1, 31, -1;
	mov.b32 	%f75, %r106;
	add.f32 	%f7, %f74, %f75;
	@%p5 bra 	$L__BB0_10;
	st.shared.f32 	[%r15+4], %f7;
	max.f32 	%f260, %f260, %f7;
$L__BB0_10:
	setp.ne.s32 	%p17, %r3, 0;
	add.s64 	%rd7, %rd6, %rd9;
	ld.global.nc.f32 	%f76, [%rd7];
	mul.f32 	%f77, %f1, %f76;
	mov.b32 	%r107, %f77;
	shfl.sync.down.b32	%r108|%p18, %r107, 16, 31, -1;
	mov.b32 	%f78, %r108;
	add.f32 	%f79, %f77, %f78;
	mov.b32 	%r109, %f79;
	shfl.sync.down.b32	%r110|%p19, %r109, 8, 31, -1;
	mov.b32 	%f80, %r110;
	add.f32 	%f81, %f79, %f80;
	mov.b32 	%r111, %f81;
	shfl.sync.down.b32	%r112|%p20, %r111, 4, 31, -1;
	mov.b32 	%f82, %r112;
	add.f32 	%f83, %f81, %f82;
	mov.b32 	%r113, %f83;
	shfl.sync.down.b32	%r114|%p21, %r113, 2, 31, -1;
	mov.b32 	%f84, %r114;
	add.f32 	%f85, %f83, %f84;
	mov.b32 	%r115, %f85;
	shfl.sync.down.b32	%r116|%p22, %r115, 1, 31, -1;
	mov.b32 	%f86, %r116;
	add.f32 	%f10, %f85, %f86;
	@%p17 bra 	$L__BB0_12;
	st.shared.f32 	[%r15+8], %f10;
	max.f32 	%f260, %f260, %f10;
$L__BB0_12:
	add.s64 	%rd26, %rd7, %rd9;
	ld.global.nc.f32 	%f87, [%rd26];
	mul.f32 	%f88, %f1, %f87;
	mov.b32 	%r117, %f88;
	shfl.sync.down.b32	%r118|%p24, %r117, 16, 31, -1;
	mov.b32 	%f89, %r118;
	add.f32 	%f90, %f88, %f89;
	mov.b32 	%r119, %f90;
	shfl.sync.down.b32	%r120|%p25, %r119, 8, 31, -1;
	mov.b32 	%f91, %r120;
	add.f32 	%f92, %f90, %f91;
	mov.b32 	%r121, %f92;
	shfl.sync.down.b32	%r122|%p26, %r121, 4, 31, -1;
	mov.b32 	%f93, %r122;
	add.f32 	%f94, %f92, %f93;
	mov.b32 	%r123, %f94;
	shfl.sync.down.b32	%r124|%p27, %r123, 2, 31, -1;
	mov.b32 	%f95, %r124;
	add.f32 	%f96, %f94, %f95;
	mov.b32 	%r125, %f96;
	shfl.sync.down.b32	%r126|%p28, %r125, 1, 31, -1;
	mov.b32 	%f97, %r126;
	add.f32 	%f13, %f96, %f97;
	@%p17 bra 	$L__BB0_14;
	st.shared.f32 	[%r15+12], %f13;
	max.f32 	%f260, %f260, %f13;
$L__BB0_14:
	add.s32 	%r226, %r226, 4;
	setp.ne.s32 	%p29, %r226, %r227;
	@%p29 bra 	$L__BB0_6;
$L__BB0_15:
	setp.eq.s32 	%p30, %r12, 0;
	@%p30 bra 	$L__BB0_24;
	setp.ne.s32 	%p31, %r3, 0;
	add.s32 	%r127, %r227, %r10;
	add.s32 	%r128, %r227, %r11;
	mad.lo.s32 	%r129, %r128, %r67, %r3;
	mul.wide.s32 	%rd27, %r129, 4;
	add.s64 	%rd8, %rd1, %rd27;
	ld.global.nc.f32 	%f98, [%rd8];
	mul.f32 	%f99, %f1, %f98;
	mov.b32 	%r130, %f99;
	shfl.sync.down.b32	%r131|%p32, %r130, 16, 31, -1;
	mov.b32 	%f100, %r131;
	add.f32 	%f101, %f99, %f100;
	mov.b32 	%r132, %f101;
	shfl.sync.down.b32	%r133|%p33, %r132, 8, 31, -1;
	mov.b32 	%f102, %r133;
	add.f32 	%f103, %f101, %f102;
	mov.b32 	%r134, %f103;
	shfl.sync.down.b32	%r135|%p34, %r134, 4, 31, -1;
	mov.b32 	%f104, %r135;
	add.f32 	%f105, %f103, %f104;
	mov.b32 	%r136, %f105;
	shfl.sync.down.b32	%r137|%p35, %r136, 2, 31, -1;
	mov.b32 	%f106, %r137;
	add.f32 	%f107, %f105, %f106;
	mov.b32 	%r138, %f107;
	shfl.sync.down.b32	%r139|%p36, %r138, 1, 31, -1;
	mov.b32 	%f108, %r139;
	add.f32 	%f18, %f107, %f108;
	shl.b32 	%r140, %r127, 2;
	mov.u32 	%r141, shared_mem;
	add.s32 	%r18, %r141, %r140;
	@%p31 bra 	$L__BB0_18;
	st.shared.f32 	[%r18], %f18;
	max.f32 	%f260, %f260, %f18;
$L__BB0_18:
	setp.eq.s32 	%p37, %r12, 1;
	@%p37 bra 	$L__BB0_24;
	setp.ne.s32 	%p38, %r3, 0;
	add.s64 	%rd10, %rd8, %rd9;
	ld.global.nc.f32 	%f109, [%rd10];
	mul.f32 	%f110, %f1, %f109;
	mov.b32 	%r142, %f110;
	shfl.sync.down.b32	%r143|%p39, %r142, 16, 31, -1;
	mov.b32 	%f111, %r143;
	add.f32 	%f112, %f110, %f111;
	mov.b32 	%r144, %f112;
	shfl.sync.down.b32	%r145|%p40, %r144, 8, 31, -1;
	mov.b32 	%f113, %r145;
	add.f32 	%f114, %f112, %f113;
	mov.b32 	%r146, %f114;
	shfl.sync.down.b32	%r147|%p41, %r146, 4, 31, -1;
	mov.b32 	%f115, %r147;
	add.f32 	%f116, %f114, %f115;
	mov.b32 	%r148, %f116;
	shfl.sync.down.b32	%r149|%p42, %r148, 2, 31, -1;
	mov.b32 	%f117, %r149;
	add.f32 	%f118, %f116, %f117;
	mov.b32 	%r150, %f118;
	shfl.sync.down.b32	%r151|%p43, %r150, 1, 31, -1;
	mov.b32 	%f119, %r151;
	add.f32 	%f21, %f118, %f119;
	@%p38 bra 	$L__BB0_21;
	st.shared.f32 	[%r18+4], %f21;
	max.f32 	%f260, %f260, %f21;
$L__BB0_21:
	setp.eq.s32 	%p44, %r12, 2;
	@%p44 bra 	$L__BB0_24;
	setp.ne.s32 	%p45, %r3, 0;
	add.s64 	%rd28, %rd10, %rd9;
	ld.global.nc.f32 	%f120, [%rd28];
	mul.f32 	%f121, %f1, %f120;
	mov.b32 	%r152, %f121;
	shfl.sync.down.b32	%r153|%p46, %r152, 16, 31, -1;
	mov.b32 	%f122, %r153;
	add.f32 	%f123, %f121, %f122;
	mov.b32 	%r154, %f123;
	shfl.sync.down.b32	%r155|%p47, %r154, 8, 31, -1;
	mov.b32 	%f124, %r155;
	add.f32 	%f125, %f123, %f124;
	mov.b32 	%r156, %f125;
	shfl.sync.down.b32	%r157|%p48, %r156, 4, 31, -1;
	mov.b32 	%f126, %r157;
	add.f32 	%f127, %f125, %f126;
	mov.b32 	%r158, %f127;
	shfl.sync.down.b32	%r159|%p49, %r158, 2, 31, -1;
	mov.b32 	%f128, %r159;
	add.f32 	%f129, %f127, %f128;
	mov.b32 	%r160, %f129;
	shfl.sync.down.b32	%r161|%p50, %r160, 1, 31, -1;
	mov.b32 	%f130, %r161;
	add.f32 	%f24, %f129, %f130;
	@%p45 bra 	$L__BB0_24;
	st.shared.f32 	[%r18+8], %f24;
	max.f32 	%f260, %f260, %f24;
$L__BB0_24:
	add.s32 	%r225, %r225, 1;
	sub.s32 	%r224, %r224, %r68;
	setp.ne.s32 	%p51, %r225, %r5;
	@%p51 bra 	$L__BB0_3;
$L__BB0_25:
	bar.sync 	0;
	setp.ne.s32 	%p52, %r3, 0;
	@%p52 bra 	$L__BB0_40;
	setp.lt.s32 	%p53, %r4, 1;
	mov.f32 	%f273, 0f00000000;
	@%p53 bra 	$L__BB0_33;
	and.b32  	%r21, %r4, 3;
	setp.lt.u32 	%p54, %r4, 4;
	mov.f32 	%f273, 0f00000000;
	mov.b32 	%r228, 0;
	@%p54 bra 	$L__BB0_30;
	and.b32  	%r228, %r4, 2147483644;
	mov.f32 	%f273, 0f00000000;
	mov.b32 	%r231, 0;
	mov.u32 	%r165, shared_mem;
$L__BB0_29:
	shl.b32 	%r164, %r231, 2;
	add.s32 	%r166, %r165, %r164;
	ld.shared.v4.f32 	{%f135, %f136, %f137, %f138}, [%r166];
	sub.f32 	%f139, %f135, %f260;
	fma.rn.f32 	%f140, %f139, 0f3BBB989D, 0f3F000000;
	cvt.sat.f32.f32 	%f141, %f140;
	mov.f32 	%f142, 0f4B400001;
	mov.f32 	%f143, 0f437C0000;
	fma.rm.f32 	%f144, %f141, %f143, %f142;
	add.f32 	%f145, %f144, 0fCB40007F;
	neg.f32 	%f146, %f145;
	fma.rn.f32 	%f147, %f139, 0f3FB8AA3B, %f146;
	fma.rn.f32 	%f148, %f139, 0f32A57060, %f147;
	mov.b32 	%r167, %f144;
	shl.b32 	%r168, %r167, 23;
	mov.b32 	%f149, %r168;
	ex2.approx.ftz.f32 	%f150, %f148;
	mul.f32 	%f151, %f150, %f149;
	add.f32 	%f152, %f273, %f151;
	sub.f32 	%f153, %f136, %f260;
	fma.rn.f32 	%f154, %f153, 0f3BBB989D, 0f3F000000;
	cvt.sat.f32.f32 	%f155, %f154;
	fma.rm.f32 	%f156, %f155, %f143, %f142;
	add.f32 	%f157, %f156, 0fCB40007F;
	neg.f32 	%f158, %f157;
	fma.rn.f32 	%f159, %f153, 0f3FB8AA3B, %f158;
	fma.rn.f32 	%f160, %f153, 0f32A57060, %f159;
	mov.b32 	%r169, %f156;
	shl.b32 	%r170, %r169, 23;
	mov.b32 	%f161, %r170;
	ex2.approx.ftz.f32 	%f162, %f160;
	mul.f32 	%f163, %f162, %f161;
	add.f32 	%f164, %f152, %f163;
	sub.f32 	%f165, %f137, %f260;
	fma.rn.f32 	%f166, %f165, 0f3BBB989D, 0f3F000000;
	cvt.sat.f32.f32 	%f167, %f166;
	fma.rm.f32 	%f168, %f167, %f143, %f142;
	add.f32 	%f169, %f168, 0fCB40007F;
	neg.f32 	%f170, %f169;
	fma.rn.f32 	%f171, %f165, 0f3FB8AA3B, %f170;
	fma.rn.f32 	%f172, %f165, 0f32A57060, %f171;
	mov.b32 	%r171, %f168;
	shl.b32 	%r172, %r171, 23;
	mov.b32 	%f173, %r172;
	ex2.approx.ftz.f32 	%f174, %f172;
	mul.f32 	%f175, %f174, %f173;
	add.f32 	%f176, %f164, %f175;
	sub.f32 	%f177, %f138, %f260;
	fma.rn.f32 	%f178, %f177, 0f3BBB989D, 0f3F000000;
	cvt.sat.f32.f32 	%f179, %f178;
	fma.rm.f32 	%f180, %f179, %f143, %f142;
	add.f32 	%f181, %f180, 0fCB40007F;
	neg.f32 	%f182, %f181;
	fma.rn.f32 	%f183, %f177, 0f3FB8AA3B, %f182;
	fma.rn.f32 	%f184, %f177, 0f32A57060, %f183;
	mov.b32 	%r173, %f180;
	shl.b32 	%r174, %r173, 23;
	mov.b32 	%f185, %r174;
	ex2.approx.ftz.f32 	%f186, %f184;
	mul.f32 	%f187, %f186, %f185;
	st.shared.v4.f32 	[%r166], {%f151, %f163, %f175, %f187};
	add.f32 	%f273, %f176, %f187;
	add.s32 	%r231, %r231, 4;
	setp.eq.s32 	%p55, %r231, %r228;
	@%p55 bra 	$L__BB0_30;
	bra.uni 	$L__BB0_29;
$L__BB0_30:
	setp.eq.s32 	%p56, %r21, 0;
	@%p56 bra 	$L__BB0_33;
	mov.b32 	%r230, 0;
	mov.u32 	%r177, shared_mem;
$L__BB0_32:
	.pragma "nounroll";
	shl.b32 	%r176, %r228, 2;
	add.s32 	%r178, %r177, %r176;
	ld.shared.f32 	%f188, [%r178];
	sub.f32 	%f189, %f188, %f260;
	fma.rn.f32 	%f190, %f189, 0f3BBB989D, 0f3F000000;
	cvt.sat.f32.f32 	%f191, %f190;
	mov.f32 	%f192, 0f4B400001;
	mov.f32 	%f193, 0f437C0000;
	fma.rm.f32 	%f194, %f191, %f193, %f192;
	add.f32 	%f195, %f194, 0fCB40007F;
	neg.f32 	%f196, %f195;
	fma.rn.f32 	%f197, %f189, 0f3FB8AA3B, %f196;
	fma.rn.f32 	%f198, %f189, 0f32A57060, %f197;
	mov.b32 	%r179, %f194;
	shl.b32 	%r180, %r179, 23;
	mov.b32 	%f199, %r180;
	ex2.approx.ftz.f32 	%f200, %f198;
	mul.f32 	%f201, %f200, %f199;
	st.shared.f32 	[%r178], %f201;
	add.f32 	%f273, %f273, %f201;
	add.s32 	%r228, %r228, 1;
	add.s32 	%r230, %r230, 1;
	setp.ne.s32 	%p57, %r230, %r21;
	@%p57 bra 	$L__BB0_32;
$L__BB0_33:
	setp.lt.s32 	%p58, %r4, 1;
	@%p58 bra 	$L__BB0_40;
	and.b32  	%r28, %r4, 3;
	setp.lt.u32 	%p59, %r4, 4;
	mov.b32 	%r233, 0;
	@%p59 bra 	$L__BB0_37;
	and.b32  	%r233, %r4, 2147483644;
	mov.b32 	%r232, 0;
	mov.u32 	%r184, shared_mem;
$L__BB0_36:
	shl.b32 	%r183, %r232, 2;
	add.s32 	%r185, %r184, %r183;
	ld.shared.v4.f32 	{%f202, %f203, %f204, %f205}, [%r185];
	div.rn.f32 	%f206, %f202, %f273;
	div.rn.f32 	%f207, %f203, %f273;
	div.rn.f32 	%f208, %f204, %f273;
	div.rn.f32 	%f209, %f205, %f273;
	st.shared.v4.f32 	[%r185], {%f206, %f207, %f208, %f209};
	add.s32 	%r232, %r232, 4;
	setp.ne.s32 	%p60, %r232, %r233;
	@%p60 bra 	$L__BB0_36;
$L__BB0_37:
	setp.eq.s32 	%p61, %r28, 0;
	@%p61 bra 	$L__BB0_40;
	mov.b32 	%r235, 0;
	mov.u32 	%r188, shared_mem;
$L__BB0_39:
	.pragma "nounroll";
	shl.b32 	%r187, %r233, 2;
	add.s32 	%r189, %r188, %r187;
	ld.shared.f32 	%f210, [%r189];
	div.rn.f32 	%f211, %f210, %f273;
	st.shared.f32 	[%r189], %f211;
	add.s32 	%r233, %r233, 1;
	add.s32 	%r235, %r235, 1;
	setp.ne.s32 	%p62, %r235, %r28;
	@%p62 bra 	$L__BB0_39;
$L__BB0_40:
	setp.lt.s32 	%p63, %r5, 1;
	bar.sync 	0;
	mov.f32 	%f283, 0f00000000;
	@%p63 bra 	$L__BB0_55;
	ld.param.u32 	%r223, [_Z25paged_attention_v1_kernelPfPKfS1_S1_PKiS3_iiiif_param_9];
	mul.lo.s32 	%r39, %r223, %r1;
	mul.lo.s32 	%r40, %r68, %r67;
	mov.f32 	%f283, 0f00000000;
	mov.b32 	%r237, 0;
	mul.wide.s32 	%rd49, %r67, 4;
	mov.u32 	%r236, %r4;
$L__BB0_42:
	min.s32 	%r43, %r68, %r236;
	mul.lo.s32 	%r44, %r237, %r68;
	sub.s32 	%r191, %r4, %r44;
	min.s32 	%r192, %r68, %r191;
	setp.lt.s32 	%p64, %r192, 1;
	@%p64 bra 	$L__BB0_54;
	add.s32 	%r194, %r43, -1;
	add.s32 	%r195, %r237, %r39;
	mul.wide.s32 	%rd29, %r195, 4;
	add.s64 	%rd30, %rd3, %rd29;
	ld.global.nc.u32 	%r196, [%rd30];
	mad.lo.s32 	%r45, %r196, %r66, %r2;
	mul.lo.s32 	%r46, %r45, %r68;
	setp.lt.u32 	%p65, %r194, 7;
	mov.b32 	%r242, 0;
	@%p65 bra 	$L__BB0_46;
	and.b32  	%r242, %r43, -8;
	neg.s32 	%r240, %r242;
	mad.lo.s32 	%r239, %r40, %r45, %r3;
	mul.lo.s32 	%r198, %r68, %r237;
	shl.b32 	%r199, %r198, 2;
	mov.u32 	%r200, shared_mem;
	add.s32 	%r201, %r200, %r199;
	add.s32 	%r238, %r201, 16;
$L__BB0_45:
	.pragma "nounroll";
	ld.shared.f32 	%f215, [%r238+-16];
	mul.wide.s32 	%rd31, %r239, 4;
	add.s64 	%rd32, %rd2, %rd31;
	ld.global.nc.f32 	%f216, [%rd32];
	fma.rn.f32 	%f217, %f215, %f216, %f283;
	ld.shared.f32 	%f218, [%r238+-12];
	add.s64 	%rd34, %rd32, %rd49;
	ld.global.nc.f32 	%f219, [%rd34];
	fma.rn.f32 	%f220, %f218, %f219, %f217;
	ld.shared.f32 	%f221, [%r238+-8];
	add.s64 	%rd35, %rd34, %rd49;
	ld.global.nc.f32 	%f222, [%rd35];
	fma.rn.f32 	%f223, %f221, %f222, %f220;
	ld.shared.f32 	%f224, [%r238+-4];
	add.s64 	%rd36, %rd35, %rd49;
	ld.global.nc.f32 	%f225, [%rd36];
	fma.rn.f32 	%f226, %f224, %f225, %f223;
	ld.shared.f32 	%f227, [%r238];
	add.s64 	%rd37, %rd36, %rd49;
	ld.global.nc.f32 	%f228, [%rd37];
	fma.rn.f32 	%f229, %f227, %f228, %f226;
	ld.shared.f32 	%f230, [%r238+4];
	add.s64 	%rd38, %rd37, %rd49;
	ld.global.nc.f32 	%f231, [%rd38];
	fma.rn.f32 	%f232, %f230, %f231, %f229;
	ld.shared.f32 	%f233, [%r238+8];
	add.s64 	%rd39, %rd38, %rd49;
	ld.global.nc.f32 	%f234, [%rd39];
	fma.rn.f32 	%f235, %f233, %f234, %f232;
	ld.shared.f32 	%f236, [%r238+12];
	add.s64 	%rd40, %rd39, %rd49;
	ld.global.nc.f32 	%f237, [%rd40];
	fma.rn.f32 	%f283, %f236, %f237, %f235;
	add.s32 	%r240, %r240, 8;
	shl.b32 	%r202, %r67, 3;
	add.s32 	%r239, %r239, %r202;
	add.s32 	%r238, %r238, 32;
	setp.ne.s32 	%p66, %r240, 0;
	@%p66 bra 	$L__BB0_45;
$L__BB0_46:
	and.b32  	%r58, %r43, 7;
	setp.eq.s32 	%p67, %r58, 0;
	@%p67 bra 	$L__BB0_54;
	setp.lt.u32 	%p68, %r58, 4;
	@%p68 bra 	$L__BB0_49;
	add.s32 	%r203, %r242, %r44;
	add.s32 	%r204, %r242, %r46;
	mad.lo.s32 	%r205, %r204, %r67, %r3;
	shl.b32 	%r206, %r203, 2;
	mov.u32 	%r207, shared_mem;
	add.s32 	%r208, %r207, %r206;
	ld.shared.f32 	%f239, [%r208];
	mul.wide.s32 	%rd41, %r205, 4;
	add.s64 	%rd42, %rd2, %rd41;
	ld.global.nc.f32 	%f240, [%rd42];
	fma.rn.f32 	%f241, %f239, %f240, %f283;
	ld.shared.f32 	%f242, [%r208+4];
	add.s64 	%rd44, %rd42, %rd49;
	ld.global.nc.f32 	%f243, [%rd44];
	fma.rn.f32 	%f244, %f242, %f243, %f241;
	ld.shared.f32 	%f245, [%r208+8];
	add.s64 	%rd45, %rd44, %rd49;
	ld.global.nc.f32 	%f246, [%rd45];
	fma.rn.f32 	%f247, %f245, %f246, %f244;
	ld.shared.f32 	%f248, [%r208+12];
	add.s64 	%rd46, %rd45, %rd49;
	ld.global.nc.f32 	%f249, [%rd46];
	fma.rn.f32 	%f283, %f248, %f249, %f247;
	add.s32 	%r242, %r242, 4;
$L__BB0_49:
	and.b32  	%r61, %r43, 3;
	setp.eq.s32 	%p69, %r61, 0;
	@%p69 bra 	$L__BB0_54;
	setp.eq.s32 	%p70, %r61, 1;
	@%p70 bra 	$L__BB0_52;
	add.s32 	%r209, %r242, %r44;
	add.s32 	%r210, %r242, %r46;
	mad.lo.s32 	%r211, %r210, %r67, %r3;
	shl.b32 	%r212, %r209, 2;
	mov.u32 	%r213, shared_mem;
	add.s32 	%r214, %r213, %r212;
	ld.shared.f32 	%f251, [%r214];
	mul.wide.s32 	%rd47, %r211, 4;
	add.s64 	%rd48, %rd2, %rd47;
	ld.global.nc.f32 	%f252, [%rd48];
	fma.rn.f32 	%f253, %f251, %f252, %f283;
	ld.shared.f32 	%f254, [%r214+4];
	add.s64 	%rd50, %rd48, %rd49;
	ld.global.nc.f32 	%f255, [%rd50];
	fma.rn.f32 	%f283, %f254, %f255, %f253;
	add.s32 	%r242, %r242, 2;
$L__BB0_52:
	and.b32  	%r215, %r43, 1;
	setp.eq.b32 	%p71, %r215, 1;
	not.pred 	%p72, %p71;
	@%p72 bra 	$L__BB0_54;
	add.s32 	%r216, %r242, %r44;
	add.s32 	%r217, %r242, %r46;
	mad.lo.s32 	%r218, %r217, %r67, %r3;
	shl.b32 	%r219, %r216, 2;
	mov.u32 	%r220, shared_mem;
	add.s32 	%r221, %r220, %r219;
	ld.shared.f32 	%f256, [%r221];
	mul.wide.s32 	%rd51, %r218, 4;
	add.s64 	%rd52, %rd2, %rd51;
	ld.global.nc.f32 	%f257, [%rd52];
	fma.rn.f32 	%f283, %f256, %f257, %f283;
$L__BB0_54:
	add.s32 	%r237, %r237, 1;
	sub.s32 	%r236, %r236, %r68;
	setp.ne.s32 	%p73, %r237, %r5;
	@%p73 bra 	$L__BB0_42;
$L__BB0_55:
	ld.param.u64 	%rd56, [_Z25paged_attention_v1_kernelPfPKfS1_S1_PKiS3_iiiif_param_0];
	cvta.to.global.u64 	%rd53, %rd56;
	mul.wide.s32 	%rd54, %r6, 4;
	add.s64 	%rd55, %rd53, %rd54;
	st.global.f32 	[%rd55], %f283;
$L__BB0_56:
	ret;

}


// ===== COMPILED SASS (sm_100) =====

	.target	sm_100

	.elftype	@"ET_EXEC"


//--------------------- .note.nv.tkinfo           --------------------------
	.section	.note.nv.tkinfo,"",@"SHT_NOTE"
	.sectionflags	@"SHF_NOTE_NV_TKINFO"
	.tkinfo
        /*0018*/ 	.word	0x00000002
        /*0030*/ 	.string	""
        /*0030*/ 	.string	"ptxas"
        /*0030*/ 	.string	"Cuda compilation tools, release 13.0, V13.0.88"
        /*0030*/ 	.string	"Build cuda_13.0.r13.0/compiler.36424714_0"
        /*0030*/ 	.string	"-arch sm_100 -m 64 "



//--------------------- .note.nv.cuinfo           --------------------------
	.section	.note.nv.cuinfo,"",@"SHT_NOTE"
	.sectionflags	@"SHF_NOTE_NV_CUINFO"
        /*0018*/ 	.short	0x0002
        /*001a*/ 	.short	0x0064
        /*001c*/ 	.short	0x0082
	.zero		2


//--------------------- .nv.info                  --------------------------
	.section	.nv.info,"",@"SHT_CUDA_INFO"
	.align	4


	//----- nvinfo : EIATTR_REGCOUNT
	.align		4
        /*0000*/ 	.byte	0x04, 0x2f
        /*0002*/ 	.short	(.L_1 - .L_0)
	.align		4
.L_0:
        /*0004*/ 	.word	index@(_Z25paged_attention_v1_kernelPfPKfS1_S1_PKiS3_iiiif)
        /*0008*/ 	.word	0x00000020


	//----- nvinfo : EIATTR_FRAME_SIZE
	.align		4
.L_1:
        /*000c*/ 	.byte	0x04, 0x11
        /*000e*/ 	.short	(.L_3 - .L_2)
	.align		4
.L_2:
        /*0010*/ 	.word	index@($__internal_0_$__cuda_sm3x_div_rn_noftz_f32_slowpath)
        /*0014*/ 	.word	0x00000000


	//----- nvinfo : EIATTR_FRAME_SIZE
	.align		4
.L_3:
        /*0018*/ 	.byte	0x04, 0x11
        /*001a*/ 	.short	(.L_5 - .L_4)
	.align		4
.L_4:
        /*001c*/ 	.word	index@(_Z25paged_attention_v1_kernelPfPKfS1_S1_PKiS3_iiiif)
        /*0020*/ 	.word	0x00000000


	//----- nvinfo : EIATTR_MIN_STACK_SIZE
	.align		4
.L_5:
        /*0024*/ 	.byte	0x04, 0x12
        /*0026*/ 	.short	(.L_7 - .L_6)
	.align		4
.L_6:
        /*0028*/ 	.word	index@(_Z25paged_attention_v1_kernelPfPKfS1_S1_PKiS3_iiiif)
        /*002c*/ 	.word	0x00000000
.L_7:


//--------------------- .nv.compat                --------------------------
	.section	.nv.compat,"",@"SHT_CUDA_COMPAT_INFO"
	.align	4
        /*0000*/ 	.byte	0x02, 0x09, 0x00, 0x00, 0x02, 0x02, 0x01, 0x00, 0x02, 0x05, 0x05, 0x00, 0x03, 0x07, 0x01, 0x01
        /*0010*/ 	.byte	0x02, 0x03, 0x00, 0x00, 0x02, 0x06, 0x01, 0x00, 0x04, 0x0b, 0x08, 0x00, 0x01, 0x00, 0x00, 0x00
        /*0020*/ 	.byte	0x00, 0x00, 0x00, 0x00


//--------------------- .nv.info._Z25paged_attention_v1_kernelPfPKfS1_S1_PKiS3_iiiif --------------------------
	.section	.nv.info._Z25paged_attention_v1_kernelPfPKfS1_S1_PKiS3_iiiif,"",@"SHT_CUDA_INFO"
	.sectionflags	@""
	.align	4


	//----- nvinfo : EIATTR_CUDA_API_VERSION
	.align		4
        /*0000*/ 	.byte	0x04, 0x37
        /*0002*/ 	.short	(.L_9 - .L_8)
.L_8:
        /*0004*/ 	.word	0x00000082


	//----- nvinfo : EIATTR_KPARAM_INFO
	.align		4
.L_9:
        /*0008*/ 	.byte	0x04, 0x17
        /*000a*/ 	.short	(.L_11 - .L_10)
.L_10:
        /*000c*/ 	.word	0x00000000
        /*0010*/ 	.short	0x000a
        /*0012*/ 	.short	0x0040
        /*0014*/ 	.byte	0x00, 0xf0, 0x11, 0x00


	//----- nvinfo : EIATTR_KPARAM_INFO
	.align		4
.L_11:
        /*0018*/ 	.byte	0x04, 0x17
        /*001a*/ 	.short	(.L_13 - .L_12)
.L_12:
        /*001c*/ 	.word	0x00000000
        /*0020*/ 	.short	0x0009
        /*0022*/ 	.short	0x003c
        /*0024*/ 	.byte	0x00, 0xf0, 0x11, 0x00


	//----- nvinfo : EIATTR_KPARAM_INFO
	.align		4
.L_13:
        /*0028*/ 	.byte	0x04, 0x17
        /*002a*/ 	.short	(.L_15 - .L_14)
.L_14:
        /*002c*/ 	.word	0x00000000
        /*0030*/ 	.short	0x0008
        /*0032*/ 	.short	0x0038
        /*0034*/ 	.byte	0x00, 0xf0, 0x11, 0x00


	//----- nvinfo : EIATTR_KPARAM_INFO
	.align		4
.L_15:
        /*0038*/ 	.byte	0x04, 0x17
        /*003a*/ 	.short	(.L_17 - .L_16)
.L_16:
        /*003c*/ 	.word	0x00000000
        /*0040*/ 	.short	0x0007
        /*0042*/ 	.short	0x0034
        /*0044*/ 	.byte	0x00, 0xf0, 0x11, 0x00


	//----- nvinfo : EIATTR_KPARAM_INFO
	.align		4
.L_17:
        /*0048*/ 	.byte	0x04, 0x17
        /*004a*/ 	.short	(.L_19 - .L_18)
.L_18:
        /*004c*/ 	.word	0x00000000
        /*0050*/ 	.short	0x0006
        /*0052*/ 	.short	0x0030
        /*0054*/ 	.byte	0x00, 0xf0, 0x11, 0x00


	//----- nvinfo : EIATTR_KPARAM_INFO
	.align		4
.L_19:
        /*0058*/ 	.byte	0x04, 0x17
        /*005a*/ 	.short	(.L_21 - .L_20)
.L_20:
        /*005c*/ 	.word	0x00000000
        /*0060*/ 	.short	0x0005
        /*0062*/ 	.short	0x0028
        /*0064*/ 	.byte	0x00, 0xf5, 0x21, 0x00


	//----- nvinfo : EIATTR_KPARAM_INFO
	.align		4
.L_21:
        /*0068*/ 	.byte	0x04, 0x17
        /*006a*/ 	.short	(.L_23 - .L_22)
.L_22:
        /*006c*/ 	.word	0x00000000
        /*0070*/ 	.short	0x0004
        /*0072*/ 	.short	0x0020
        /*0074*/ 	.byte	0x00, 0xf5, 0x21, 0x00


	//----- nvinfo : EIATTR_KPARAM_INFO
	.align		4
.L_23:
        /*0078*/ 	.byte	0x04, 0x17
        /*007a*/ 	.short	(.L_25 - .L_24)
.L_24:
        /*007c*/ 	.word	0x00000000
        /*0080*/ 	.short	0x0003
        /*0082*/ 	.short	0x0018
        /*0084*/ 	.byte	0x00, 0xf5, 0x21, 0x00


	//----- nvinfo : EIATTR_KPARAM_INFO
	.align		4
.L_25:
        /*0088*/ 	.byte	0x04, 0x17
        /*008a*/ 	.short	(.L_27 - .L_26)
.L_26:
        /*008c*/ 	.word	0x00000000
        /*0090*/ 	.short	0x0002
        /*0092*/ 	.short	0x0010
        /*0094*/ 	.byte	0x00, 0xf5, 0x21, 0x00


	//----- nvinfo : EIATTR_KPARAM_INFO
	.align		4
.L_27:
        /*0098*/ 	.byte	0x04, 0x17
        /*009a*/ 	.short	(.L_29 - .L_28)
.L_28:
        /*009c*/ 	.word	0x00000000
        /*00a0*/ 	.short	0x0001
        /*00a2*/ 	.short	0x0008
        /*00a4*/ 	.byte	0x00, 0xf5, 0x21, 0x00


	//----- nvinfo : EIATTR_KPARAM_INFO
	.align		4
.L_29:
        /*00a8*/ 	.byte	0x04, 0x17
        /*00aa*/ 	.short	(.L_31 - .L_30)
.L_30:
        /*00ac*/ 	.word	0x00000000
        /*00b0*/ 	.short	0x0000
        /*00b2*/ 	.short	0x0000
        /*00b4*/ 	.byte	0x00, 0xf5, 0x21, 0x00


	//----- nvinfo : EIATTR_SPARSE_MMA_MASK
	.align		4
.L_31:
        /*00b8*/ 	.byte	0x03, 0x50
        /*00ba*/ 	.short	0x0000


	//----- nvinfo : EIATTR_MAXREG_COUNT
	.align		4
        /*00bc*/ 	.byte	0x03, 0x1b
        /*00be*/ 	.short	0x00ff


	//----- nvinfo : EIATTR_NUM_BARRIERS
	.align		4
        /*00c0*/ 	.byte	0x02, 0x4c
        /*00c2*/ 	.byte	0x01
	.zero		1


	//----- nvinfo : EIATTR_MERCURY_ISA_VERSION
	.align		4
        /*00c4*/ 	.byte	0x03, 0x5f
        /*00c6*/ 	.short	0x0101


	//----- nvinfo : EIATTR_COOP_GROUP_MASK_REGIDS
	.align		4
        /*00c8*/ 	.byte	0x04, 0x29
        /*00ca*/ 	.short	(.L_33 - .L_32)


	//   ....[0]....
.L_32:
        /*00cc*/ 	.word	0xffffffff


	//   ....[1]....
        /*00d0*/ 	.word	0xffffffff


	//   ....[2]....
        /*00d4*/ 	.word	0xffffffff


	//   ....[3]....
        /*00d8*/ 	.word	0xffffffff


	//   ....[4]....
        /*00dc*/ 	.word	0xffffffff


	//   ....[5]....
        /*00e0*/ 	.word	0xffffffff


	//   ....[6]....
        /*00e4*/ 	.word	0xffffffff


	//   ....[7]....
        /*00e8*/ 	.word	0xffffffff


	//   ....[8]....
        /*00ec*/ 	.word	0xffffffff


	//   ....[9]....
        /*00f0*/ 	.word	0xffffffff


	//   ....[10]....
        /*00f4*/ 	.word	0xffffffff


	//   ....[11]....
        /*00f8*/ 	.word	0xffffffff


	//   ....[12]....
        /*00fc*/ 	.word	0xffffffff


	//   ....[13]....
        /*0100*/ 	.word	0xffffffff


	//   ....[14]....
        /*0104*/ 	.word	0xffffffff


	//   ....[15]....
        /*0108*/ 	.word	0xffffffff


	//   ....[16]....
        /*010c*/ 	.word	0xffffffff


	//   ....[17]....
        /*0110*/ 	.word	0xffffffff


	//   ....[18]....
        /*0114*/ 	.word	0xffffffff


	//   ....[19]....
        /*0118*/ 	.word	0xffffffff


	//   ....[20]....
        /*011c*/ 	.word	0xffffffff


	//   ....[21]....
        /*0120*/ 	.word	0xffffffff


	//   ....[22]....
        /*0124*/ 	.word	0xffffffff


	//   ....[23]....
        /*0128*/ 	.word	0xffffffff


	//   ....[24]....
        /*012c*/ 	.word	0xffffffff


	//   ....[25]....
        /*0130*/ 	.word	0xffffffff


	//   ....[26]....
        /*0134*/ 	.word	0xffffffff


	//   ....[27]....
        /*0138*/ 	.word	0xffffffff


	//   ....[28]....
        /*013c*/ 	.word	0xffffffff


	//   ....[29]....
        /*0140*/ 	.word	0xffffffff


	//   ....[30]....
        /*0144*/ 	.word	0xffffffff


	//   ....[31]....
        /*0148*/ 	.word	0xffffffff


	//   ....[32]....
        /*014c*/ 	.word	0xffffffff


	//   ....[33]....
        /*0150*/ 	.word	0xffffffff


	//   ....[34]....
        /*0154*/ 	.word	0xffffffff


	//----- nvinfo : EIATTR_COOP_GROUP_INSTR_OFFSETS
	.align		4
.L_33:
        /*0158*/ 	.byte	0x04, 0x28
        /*015a*/ 	.short	(.L_35 - .L_34)


	//   ....[0]....
.L_34:
        /*015c*/ 	.word	0x000005b0


	//   ....[1]....
        /*0160*/ 	.word	0x000005d0


	//   ....[2]....
        /*0164*/ 	.word	0x00000600


	//   ....[3]....
        /*0168*/ 	.word	0x00000620


	//   ....[4]....
        /*016c*/ 	.word	0x00000630


	//   ....[5]....
        /*0170*/ 	.word	0x00000650


	//   ....[6]....
        /*0174*/ 	.word	0x00000670


	//   ....[7]....
        /*0178*/ 	.word	0x000006a0


	//   ....[8]....
        /*017c*/ 	.word	0x000006b0


	//   ....[9]....
        /*0180*/ 	.word	0x000006d0


	//   ....[10]....
        /*0184*/ 	.word	0x000006f0


	//   ....[11]....
        /*0188*/ 	.word	0x00000720


	//   ....[12]....
        /*018c*/ 	.word	0x00000730


	//   ....[13]....
        /*0190*/ 	.word	0x00000750


	//   ....[14]....
        /*0194*/ 	.word	0x00000770


	//   ....[15]....
        /*0198*/ 	.word	0x000007a0


	//   ....[16]....
        /*019c*/ 	.word	0x000007b0


	//   ....[17]....
        /*01a0*/ 	.word	0x000007d0


	//   ....[18]....
        /*01a4*/ 	.word	0x000007f0


	//   ....[19]....
        /*01a8*/ 	.word	0x00000820


	//   ....[20]....
        /*01ac*/ 	.word	0x00000a10


	//   ....[21]....
        /*01b0*/ 	.word	0x00000a40


	//   ....[22]....
        /*01b4*/ 	.word	0x00000a70


	//   ....[23]....
        /*01b8*/ 	.word	0x00000a90


	//   ....[24]....
        /*01bc*/ 	.word	0x00000ab0


	//   ....[25]....
        /*01c0*/ 	.word	0x00000b40


	//   ....[26]....
        /*01c4*/ 	.word	0x00000b60


	//   ....[27]....
        /*01c8*/ 	.word	0x00000b80


	//   ....[28]....
        /*01cc*/ 	.word	0x00000ba0


	//   ....[29]....
        /*01d0*/ 	.word	0x00000bc0


	//   ....[30]....
        /*01d4*/ 	.word	0x00000c40


	//   ....[31]....
        /*01d8*/ 	.word	0x00000c60


	//   ....[32]....
        /*01dc*/ 	.word	0x00000c80


	//   ....[33]....
        /*01e0*/ 	.word	0x00000ca0


	//   ....[34]....
        /*01e4*/ 	.word	0x00000cc0


	//----- nvinfo : EIATTR_VRC_CTA_INIT_COUNT
	.align		4
.L_35:
        /*01e8*/ 	.byte	0x02, 0x4a
	.zero		1
	.zero		1


	//----- nvinfo : EIATTR_EXIT_INSTR_OFFSETS
	.align		4
        /*01ec*/ 	.byte	0x04, 0x1c
        /*01ee*/ 	.short	(.L_37 - .L_36)


	//   ....[0]....
.L_36:
        /*01f0*/ 	.word	0x00000040


	//   ....[1]....
        /*01f4*/ 	.word	0x00002270


	//----- nvinfo : EIATTR_CRS_STACK_SIZE
	.align		4
.L_37:
        /*01f8*/ 	.byte	0x04, 0x1e
        /*01fa*/ 	.short	(.L_39 - .L_38)
.L_38:
        /*01fc*/ 	.word	0x00000000


	//----- nvinfo : EIATTR_CBANK_PARAM_SIZE
	.align		4
.L_39:
        /*0200*/ 	.byte	0x03, 0x19
        /*0202*/ 	.short	0x0044


	//----- nvinfo : EIATTR_PARAM_CBANK
	.align		4
        /*0204*/ 	.byte	0x04, 0x0a
        /*0206*/ 	.short	(.L_41 - .L_40)
	.align		4
.L_40:
        /*0208*/ 	.word	index@(.nv.constant0._Z25paged_attention_v1_kernelPfPKfS1_S1_PKiS3_iiiif)
        /*020c*/ 	.short	0x0380
        /*020e*/ 	.short	0x0044


	//----- nvinfo : EIATTR_SW_WAR
	.align		4
.L_41:
        /*0210*/ 	.byte	0x04, 0x36
        /*0212*/ 	.short	(.L_43 - .L_42)
.L_42:
        /*0214*/ 	.word	0x00000008
.L_43:


//--------------------- .nv.callgraph             --------------------------
	.section	.nv.callgraph,"",@"SHT_CUDA_CALLGRAPH"
	.align	4
	.sectionentsize	8
	.align		4
        /*0000*/ 	.word	0x00000000
	.align		4
        /*0004*/ 	.word	0xffffffff
	.align		4
        /*0008*/ 	.word	0x00000000
	.align		4
        /*000c*/ 	.word	0xfffffffe
	.align		4
        /*0010*/ 	.word	0x00000000
	.align		4
        /*0014*/ 	.word	0xfffffffd
	.align		4
        /*0018*/ 	.word	0x00000000
	.align		4
        /*001c*/ 	.word	0xfffffffc


//--------------------- .text._Z25paged_attention_v1_kernelPfPKfS1_S1_PKiS3_iiiif --------------------------
	.section	.text._Z25paged_attention_v1_kernelPfPKfS1_S1_PKiS3_iiiif,"ax",@progbits
	.align	128
        .global         _Z25paged_attention_v1_kernelPfPKfS1_S1_PKiS3_iiiif
        .type           _Z25paged_attention_v1_kernelPfPKfS1_S1_PKiS3_iiiif,@function
        .size           _Z25paged_attention_v1_kernelPfPKfS1_S1_PKiS3_iiiif,(.L_x_42 - _Z25paged_attention_v1_kernelPfPKfS1_S1_PKiS3_iiiif)
        .other          _Z25paged_attention_v1_kernelPfPKfS1_S1_PKiS3_iiiif,@"STO_CUDA_ENTRY STV_DEFAULT"
_Z25paged_attention_v1_kernelPfPKfS1_S1_PKiS3_iiiif:
.text._Z25paged_attention_v1_kernelPfPKfS1_S1_PKiS3_iiiif:
[----:B------:R-:W-:Y:S01]  /*0000*/  LDC R1, c[0x0][0x37c] ;  /* 0x0000df00ff017b82 */ /* 0x000fe20000000800 */
[----:B------:R-:W0:Y:S01]  /*0010*/  S2R R0, SR_TID.X ;  /* 0x0000000000007919 */ /* 0x000e220000002100 */
[----:B------:R-:W0:Y:S02]  /*0020*/  LDCU UR4, c[0x0][0x3b4] ;  /* 0x00007680ff0477ac */ /* 0x000e240008000800 */
[----:B0-----:R-:W-:-:S13]  /*0030*/  ISETP.GE.AND P0, PT, R0, UR4, PT ;  /* 0x0000000400007c0c */ /* 0x001fda000bf06270 */
[----:B------:R-:W-:Y:S05]  /*0040*/  @P0 EXIT ;  /* 0x000000000000094d */ /* 0x000fea0003800000 */
[----:B------:R-:W0:Y:S01]  /*0050*/  S2R R2, SR_CTAID.X ;  /* 0x0000000000027919 */ /* 0x000e220000002500 */
[----:B------:R-:W0:Y:S01]  /*0060*/  LDC.64 R4, c[0x0][0x3a8] ;  /* 0x0000ea00ff047b82 */ /* 0x000e220000000a00 */
[----:B------:R-:W1:Y:S07]  /*0070*/  LDCU.64 UR8, c[0x0][0x358] ;  /* 0x00006b00ff0877ac */ /* 0x000e6e0008000a00 */
[----:B------:R-:W2:Y:S08]  /*0080*/  S2UR UR7, SR_CTAID.Y ;  /* 0x00000000000779c3 */ /* 0x000eb00000002600 */
[----:B------:R-:W2:Y:S08]  /*0090*/  LDC R9, c[0x0][0x3b0] ;  /* 0x0000ec00ff097b82 */ /* 0x000eb00000000800 */
[----:B------:R-:W3:Y:S01]  /*00a0*/  LDC.64 R6, c[0x0][0x388] ;  /* 0x0000e200ff067b82 */ /* 0x000ee20000000a00 */
[----:B0-----:R-:W-:-:S07]  /*00b0*/  IMAD.WIDE.U32 R4, R2, 0x4, R4 ;  /* 0x0000000402047825 */ /* 0x001fce00078e0004 */
[----:B------:R-:W0:Y:S01]  /*00c0*/  LDC R12, c[0x0][0x3b8] ;  /* 0x0000ee00ff0c7b82 */ /* 0x000e220000000800 */
[----:B-1----:R1:W4:Y:S01]  /*00d0*/  LDG.E.CONSTANT R3, desc[UR8][R4.64] ;  /* 0x0000000804037981 */ /* 0x002322000c1e9900 */
[----:B--2---:R-:W-:-:S04]  /*00e0*/  IMAD R9, R2, R9, UR7 ;  /* 0x0000000702097e24 */ /* 0x004fc8000f8e0209 */
[----:B------:R-:W-:Y:S01]  /*00f0*/  IMAD R8, R9, UR4, R0 ;  /* 0x0000000409087c24 */ /* 0x000fe2000f8e0200 */
[----:B------:R-:W2:Y:S03]  /*0100*/  LDCU UR4, c[0x0][0x3c0] ;  /* 0x00007800ff0477ac */ /* 0x000ea60008000800 */
[----:B---3--:R-:W-:-:S06]  /*0110*/  IMAD.WIDE R6, R8, 0x4, R6 ;  /* 0x0000000408067825 */ /* 0x008fcc00078e0206 */
[----:B------:R3:W2:Y:S01]  /*0120*/  LDG.E.CONSTANT R6, desc[UR8][R6.64] ;  /* 0x0000000806067981 */ /* 0x0006a2000c1e9900 */
[----:B0-----:R-:W-:-:S04]  /*0130*/  IABS R11, R12 ;  /* 0x0000000c000b7213 */ /* 0x001fc80000000000 */
[----:B------:R-:W0:Y:S08]  /*0140*/  I2F.RP R10, R11 ;  /* 0x0000000b000a7306 */ /* 0x000e300000209400 */
[----:B0-----:R-:W1:Y:S02]  /*0150*/  MUFU.RCP R10, R10 ;  /* 0x0000000a000a7308 */ /* 0x001e640000001000 */
[----:B-1----:R-:W-:Y:S01]  /*0160*/  IADD3 R4, PT, PT, R10, 0xffffffe, RZ ;  /* 0x0ffffffe0a047810 */ /* 0x002fe20007ffe0ff */
[----:B------:R-:W-:-:S05]  /*0170*/  HFMA2 R10, -RZ, RZ, -598.5, 40320 ;  /* 0xe0ad78ecff0a7431 */ /* 0x000fca00000001ff */
[----:B------:R0:W1:Y:S02]  /*0180*/  F2I.FTZ.U32.TRUNC.NTZ R5, R4 ;  /* 0x0000000400057305 */ /* 0x000064000021f000 */
[----:B0-----:R-:W-:Y:S01]  /*0190*/  HFMA2 R4, -RZ, RZ, 0, 0 ;  /* 0x00000000ff047431 */ /* 0x001fe200000001ff */
[----:B-1----:R-:W-:-:S05]  /*01a0*/  IADD3 R14, PT, PT, RZ, -R5, RZ ;  /* 0x80000005ff0e7210 */ /* 0x002fca0007ffe0ff */
[----:B---3--:R-:W-:-:S04]  /*01b0*/  IMAD R7, R14, R11, RZ ;  /* 0x0000000b0e077224 */ /* 0x008fc800078e02ff */
[----:B------:R-:W-:Y:S01]  /*01c0*/  IMAD.HI.U32 R5, R5, R7, R4 ;  /* 0x0000000705057227 */ /* 0x000fe200078e0004 */
[----:B----4-:R-:W-:-:S04]  /*01d0*/  IADD3 R9, PT, PT, R3, -0x1, R12 ;  /* 0xffffffff03097810 */ /* 0x010fc80007ffe00c */
[----:B------:R-:W-:Y:S02]  /*01e0*/  IABS R14, R9 ;  /* 0x00000009000e7213 */ /* 0x000fe40000000000 */
[----:B------:R-:W-:-:S03]  /*01f0*/  LOP3.LUT R9, R9, R12, RZ, 0x3c, !PT ;  /* 0x0000000c09097212 */ /* 0x000fc600078e3cff */
[----:B------:R-:W-:Y:S01]  /*0200*/  IMAD.HI.U32 R5, R5, R14, RZ ;  /* 0x0000000e05057227 */ /* 0x000fe200078e00ff */
[----:B------:R-:W-:-:S04]  /*0210*/  ISETP.GE.AND P2, PT, R9, RZ, PT ;  /* 0x000000ff0900720c */ /* 0x000fc80003f46270 */
[----:B------:R-:W-:-:S05]  /*0220*/  IADD3 R7, PT, PT, -R5, RZ, RZ ;  /* 0x000000ff05077210 */ /* 0x000fca0007ffe1ff */
[----:B------:R-:W-:-:S05]  /*0230*/  IMAD R4, R11, R7, R14 ;  /* 0x000000070b047224 */ /* 0x000fca00078e020e */
[----:B------:R-:W-:-:S13]  /*0240*/  ISETP.GT.U32.AND P1, PT, R11, R4, PT ;  /* 0x000000040b00720c */ /* 0x000fda0003f24070 */
[-C--:B------:R-:W-:Y:S02]  /*0250*/  @!P1 IADD3 R4, PT, PT, R4, -R11.reuse, RZ ;  /* 0x8000000b04049210 */ /* 0x080fe40007ffe0ff */
[----:B------:R-:W-:Y:S02]  /*0260*/  @!P1 IADD3 R5, PT, PT, R5, 0x1, RZ ;  /* 0x0000000105059810 */ /* 0x000fe40007ffe0ff */
[----:B------:R-:W-:Y:S01]  /*0270*/  ISETP.GE.U32.AND P0, PT, R4, R11, PT ;  /* 0x0000000b0400720c */ /* 0x000fe20003f06070 */
[----:B--2---:R-:W-:Y:S01]  /*0280*/  FMUL R11, R6, UR4 ;  /* 0x00000004060b7c20 */ /* 0x004fe20008400000 */
[----:B------:R-:W-:-:S11]  /*0290*/  ISETP.NE.AND P1, PT, R12, RZ, PT ;  /* 0x000000ff0c00720c */ /* 0x000fd60003f25270 */
[----:B------:R-:W-:-:S05]  /*02a0*/  @P0 VIADD R5, R5, 0x1 ;  /* 0x0000000105050836 */ /* 0x000fca0000000000 */
[----:B------:R-:W-:-:S04]  /*02b0*/  MOV R9, R5 ;  /* 0x0000000500097202 */ /* 0x000fc80000000f00 */
[----:B------:R-:W-:Y:S02]  /*02c0*/  @!P2 IADD3 R9, PT, PT, -R9, RZ, RZ ;  /* 0x000000ff0909a210 */ /* 0x000fe40007ffe1ff */
[----:B------:R-:W-:-:S04]  /*02d0*/  @!P1 LOP3.LUT R9, RZ, R12, RZ, 0x33, !PT ;  /* 0x0000000cff099212 */ /* 0x000fc800078e33ff */
[----:B------:R-:W-:-:S13]  /*02e0*/  ISETP.GE.AND P0, PT, R9, 0x1, PT ;  /* 0x000000010900780c */ /* 0x000fda0003f06270 */
[----:B------:R-:W-:Y:S05]  /*02f0*/  @!P0 BRA `(.L_x_0) ;  /* 0x0000000800908947 */ /* 0x000fea0003800000 */
[----:B------:R-:W-:Y:S01]  /*0300*/  MOV R10, 0xe0ad78ec ;  /* 0xe0ad78ec000a7802 */ /* 0x000fe20000000f00 */
[----:B------:R-:W-:Y:S01]  /*0310*/  UMOV UR4, URZ ;  /* 0x000000ff00047c82 */ /* 0x000fe20008000000 */
[----:B------:R-:W-:-:S07]  /*0320*/  MOV R18, R3 ;  /* 0x0000000300127202 */ /* 0x000fce0000000f00 */
.L_x_4:
[----:B0-----:R-:W0:Y:S01]  /*0330*/  LDC R25, c[0x0][0x3b8] ;  /* 0x0000ee00ff197b82 */ /* 0x001e220000000800 */
[----:B------:R-:W-:-:S06]  /*0340*/  UIADD3 UR5, UPT, UPT, -UR4, URZ, URZ ;  /* 0x000000ff04057290 */ /* 0x000fcc000fffe1ff */
[----:B0-----:R-:W-:-:S05]  /*0350*/  IMAD R4, R25, UR5, R3 ;  /* 0x0000000519047c24 */ /* 0x001fca000f8e0203 */
[----:B------:R-:W-:-:S04]  /*0360*/  VIMNMX R4, PT, PT, R4, R25, PT ;  /* 0x0000001904047248 */ /* 0x000fc80003fe0100 */
[----:B------:R-:W-:-:S13]  /*0370*/  ISETP.GE.AND P0, PT, R4, 0x1, PT ;  /* 0x000000010400780c */ /* 0x000fda0003f06270 */
[----:B-12-4-:R-:W-:Y:S05]  /*0380*/  @!P0 BRA `(.L_x_1) ;  /* 0x00000008005c8947 */ /* 0x016fea0003800000 */
[----:B------:R-:W0:Y:S08]  /*0390*/  LDC R7, c[0x0][0x3bc] ;  /* 0x0000ef00ff077b82 */ /* 0x000e300000000800 */
[----:B------:R-:W1:Y:S01]  /*03a0*/  LDC.64 R4, c[0x0][0x3a0] ;  /* 0x0000e800ff047b82 */ /* 0x000e620000000a00 */
[----:B0-----:R-:W-:-:S04]  /*03b0*/  IMAD R7, R2, R7, UR4 ;  /* 0x0000000402077e24 */ /* 0x001fc8000f8e0207 */
[----:B-1----:R-:W-:Y:S01]  /*03c0*/  IMAD.WIDE R4, R7, 0x4, R4 ;  /* 0x0000000407047825 */ /* 0x002fe200078e0204 */
[----:B------:R-:W-:Y:S02]  /*03d0*/  VIMNMX R12, PT, PT, R18, R25, PT ;  /* 0x00000019120c7248 */ /* 0x000fe40003fe0100 */
[----:B------:R-:W0:Y:S03]  /*03e0*/  LDC R7, c[0x0][0x3b0] ;  /* 0x0000ec00ff077b82 */ /* 0x000e260000000800 */
[----:B------:R-:W0:Y:S01]  /*03f0*/  LDG.E.CONSTANT R4, desc[UR8][R4.64] ;  /* 0x0000000804047981 */ /* 0x000e22000c1e9900 */
[C---:B------:R-:W-:Y:S01]  /*0400*/  IADD3 R6, PT, PT, R12.reuse, -0x1, RZ ;  /* 0xffffffff0c067810 */ /* 0x040fe20007ffe0ff */
[----:B------:R-:W-:Y:S01]  /*0410*/  IMAD.MOV.U32 R21, RZ, RZ, RZ ;  /* 0x000000ffff157224 */ /* 0x000fe200078e00ff */
[----:B------:R-:W-:Y:S02]  /*0420*/  LOP3.LUT R19, R12, 0x3, RZ, 0xc0, !PT ;  /* 0x000000030c137812 */ /* 0x000fe400078ec0ff */
[----:B------:R-:W-:-:S02]  /*0430*/  ISETP.GE.U32.AND P0, PT, R6, 0x3, PT ;  /* 0x000000030600780c */ /* 0x000fc40003f06070 */
[----:B------:R-:W-:Y:S01]  /*0440*/  ISETP.NE.AND P1, PT, R19, RZ, PT ;  /* 0x000000ff1300720c */ /* 0x000fe20003f25270 */
[----:B0-----:R-:W-:-:S10]  /*0450*/  IMAD R20, R4, R7, UR7 ;  /* 0x0000000704147e24 */ /* 0x001fd4000f8e0207 */
[----:B------:R-:W-:Y:S05]  /*0460*/  @!P0 BRA `(.L_x_2) ;  /* 0x0000000400348947 */ /* 0x000fea0003800000 */
[----:B------:R-:W0:Y:S01]  /*0470*/  S2R R7, SR_CgaCtaId ;  /* 0x0000000000077919 */ /* 0x000e220000008800 */
[----:B------:R-:W1:Y:S01]  /*0480*/  LDC R23, c[0x0][0x3b4] ;  /* 0x0000ed00ff177b82 */ /* 0x000e620000000800 */
[----:B------:R-:W-:Y:S02]  /*0490*/  MOV R22, 0x400 ;  /* 0x0000040000167802 */ /* 0x000fe40000000f00 */
[----:B------:R-:W-:Y:S02]  /*04a0*/  ISETP.NE.AND P0, PT, R0, RZ, PT ;  /* 0x000000ff0000720c */ /* 0x000fe40003f05270 */
[----:B------:R-:W-:Y:S02]  /*04b0*/  LOP3.LUT R21, R12, 0xfffffffc, RZ, 0xc0, !PT ;  /* 0xfffffffc0c157812 */ /* 0x000fe400078ec0ff */
[----:B------:R-:W-:Y:S01]  /*04c0*/  MOV R24, RZ ;  /* 0x000000ff00187202 */ /* 0x000fe20000000f00 */
[----:B------:R-:W2:Y:S08]  /*04d0*/  LDC R25, c[0x0][0x3b8] ;  /* 0x0000ee00ff197b82 */ /* 0x000eb00000000800 */
[----:B------:R-:W3:Y:S01]  /*04e0*/  LDC.64 R4, c[0x0][0x390] ;  /* 0x0000e400ff047b82 */ /* 0x000ee20000000a00 */
[----:B0-----:R-:W-:-:S07]  /*04f0*/  LEA R22, R7, R22, 0x18 ;  /* 0x0000001607167211 */ /* 0x001fce00078ec0ff */
.L_x_3:
[----:B--2-4-:R-:W-:-:S04]  /*0500*/  IMAD R6, R20, R25, R24 ;  /* 0x0000001914067224 */ /* 0x014fc800078e0218 */
[----:B-1----:R-:W-:-:S04]  /*0510*/  IMAD R15, R6, R23, R0 ;  /* 0x00000017060f7224 */ /* 0x002fc800078e0200 */
[----:B---3--:R-:W-:-:S05]  /*0520*/  IMAD.WIDE R14, R15, 0x4, R4 ;  /* 0x000000040f0e7825 */ /* 0x008fca00078e0204 */
[----:B------:R-:W2:Y:S01]  /*0530*/  LDG.E.CONSTANT R28, desc[UR8][R14.64] ;  /* 0x000000080e1c7981 */ /* 0x000ea2000c1e9900 */
[----:B------:R-:W-:-:S05]  /*0540*/  IMAD.WIDE R16, R23, 0x4, R14 ;  /* 0x0000000417107825 */ /* 0x000fca00078e020e */
[----:B------:R-:W3:Y:S01]  /*0550*/  LDG.E.CONSTANT R26, desc[UR8][R16.64] ;  /* 0x00000008101a7981 */ /* 0x000ee2000c1e9900 */
[----:B------:R-:W-:-:S04]  /*0560*/  IMAD.WIDE R6, R23, 0x4, R16 ;  /* 0x0000000417067825 */ /* 0x000fc800078e0210 */
[----:B------:R-:W-:Y:S02]  /*0570*/  IMAD.WIDE R12, R23, 0x4, R6 ;  /* 0x00000004170c7825 */ /* 0x000fe400078e0206 */
[----:B------:R-:W4:Y:S04]  /*0580*/  LDG.E.CONSTANT R6, desc[UR8][R6.64] ;  /* 0x0000000806067981 */ /* 0x000f28000c1e9900 */
[----:B------:R-:W5:Y:S01]  /*0590*/  LDG.E.CONSTANT R12, desc[UR8][R12.64] ;  /* 0x000000080c0c7981 */ /* 0x000f62000c1e9900 */
[----:B--2---:R-:W-:-:S05]  /*05a0*/  FMUL R28, R11, R28 ;  /* 0x0000001c0b1c7220 */ /* 0x004fca0000400000 */
[----:B------:R-:W0:Y:S01]  /*05b0*/  SHFL.DOWN PT, R29, R28, 0x10, 0x1f ;  /* 0x0a001f001c1d7f89 */ /* 0x000e2200000e0000 */
[----:B---3--:R-:W-:-:S05]  /*05c0*/  FMUL R27, R11, R26 ;  /* 0x0000001a0b1b7220 */ /* 0x008fca0000400000 */
[----:B------:R-:W1:Y:S01]  /*05d0*/  SHFL.DOWN PT, R26, R27, 0x10, 0x1f ;  /* 0x0a001f001b1a7f89 */ /* 0x000e6200000e0000 */
[C---:B----4-:R-:W-:Y:S01]  /*05e0*/  FMUL R15, R11.reuse, R6 ;  /* 0x000000060b0f7220 */ /* 0x050fe20000400000 */
[----:B-----5:R-:W-:-:S05]  /*05f0*/  FMUL R14, R11, R12 ;  /* 0x0000000c0b0e7220 */ /* 0x020fca0000400000 */
[----:B------:R-:W2:Y:S01]  /*0600*/  SHFL.DOWN PT, R13, R14, 0x10, 0x1f ;  /* 0x0a001f000e0d7f89 */ /* 0x000ea200000e0000 */
[----:B0-----:R-:W-:-:S03]  /*0610*/  FADD R16, R28, R29 ;  /* 0x0000001d1c107221 */ /* 0x001fc60000000000 */
[----:B------:R-:W0:Y:S04]  /*0620*/  SHFL.DOWN PT, R29, R15, 0x10, 0x1f ;  /* 0x0a001f000f1d7f89 */ /* 0x000e2800000e0000 */
[----:B------:R-:W3:Y:S01]  /*0630*/  SHFL.DOWN PT, R17, R16, 0x8, 0x1f ;  /* 0x09001f0010117f89 */ /* 0x000ee200000e0000 */
[----:B-1----:R-:W-:-:S05]  /*0640*/  FADD R12, R27, R26 ;  /* 0x0000001a1b0c7221 */ /* 0x002fca0000000000 */
[----:B------:R-:W1:Y:S01]  /*0650*/  SHFL.DOWN PT, R7, R12, 0x8, 0x1f ;  /* 0x09001f000c077f89 */ /* 0x000e6200000e0000 */
[----:B--2---:R-:W-:-:S05]  /*0660*/  FADD R13, R14, R13 ;  /* 0x0000000d0e0d7221 */ /* 0x004fca0000000000 */
[----:B------:R-:W2:Y:S01]  /*0670*/  SHFL.DOWN PT, R28, R13, 0x8, 0x1f ;  /* 0x09001f000d1c7f89 */ /* 0x000ea200000e0000 */
[----:B0-----:R-:W-:Y:S01]  /*0680*/  FADD R6, R15, R29 ;  /* 0x0000001d0f067221 */ /* 0x001fe20000000000 */
[----:B---3--:R-:W-:-:S04]  /*0690*/  FADD R26, R16, R17 ;  /* 0x00000011101a7221 */ /* 0x008fc80000000000 */
        /* <DEDUP_REMOVED lines=24> */
[----:B------:R-:W0:Y:S01]  /*0820*/  SHFL.DOWN PT, R17, R14, 0x1, 0x1f ;  /* 0x08201f000e117f89 */ /* 0x000e2200000e0000 */
[----:B------:R-:W-:Y:S01]  /*0830*/  IMAD R7, R25, UR4, R24 ;  /* 0x0000000419077c24 */ /* 0x000fe2000f8e0218 */
[----:B------:R-:W-:Y:S02]  /*0840*/  IADD3 R24, PT, PT, R24, 0x4, RZ ;  /* 0x0000000418187810 */ /* 0x000fe40007ffe0ff */
[----:B------:R-:W-:Y:S01]  /*0850*/  @!P0 FMNMX R10, R10, R29, !PT ;  /* 0x0000001d0a0a8209 */ /* 0x000fe20007800000 */
[----:B-1----:R-:W-:Y:S01]  /*0860*/  FADD R15, R12, R15 ;  /* 0x0000000f0c0f7221 */ /* 0x002fe20000000000 */
[----:B------:R-:W-:Y:S02]  /*0870*/  LEA R6, R7, R22, 0x2 ;  /* 0x0000001607067211 */ /* 0x000fe400078e10ff */
[----:B------:R-:W-:Y:S02]  /*0880*/  ISETP.NE.AND P2, PT, R24, R21, PT ;  /* 0x000000151800720c */ /* 0x000fe40003f45270 */
[----:B------:R-:W-:Y:S01]  /*0890*/  @!P0 FMNMX R10, R10, R15, !PT ;  /* 0x0000000f0a0a8209 */ /* 0x000fe20007800000 */
[----:B------:R4:W-:Y:S04]  /*08a0*/  @!P0 STS [R6], R29 ;  /* 0x0000001d06008388 */ /* 0x0009e80000000800 */
[----:B------:R4:W-:Y:S01]  /*08b0*/  @!P0 STS [R6+0x4], R15 ;  /* 0x0000040f06008388 */ /* 0x0009e20000000800 */
[----:B------:R-:W-:Y:S01]  /*08c0*/  ISETP.NE.AND P0, PT, R0, RZ, PT ;  /* 0x000000ff0000720c */ /* 0x000fe20003f05270 */
[----:B--2---:R-:W-:Y:S01]  /*08d0*/  FADD R27, R16, R27 ;  /* 0x0000001b101b7221 */ /* 0x004fe20000000000 */
[----:B0-----:R-:W-:-:S11]  /*08e0*/  FADD R17, R14, R17 ;  /* 0x000000110e117221 */ /* 0x001fd60000000000 */
[----:B------:R4:W-:Y:S01]  /*08f0*/  @!P0 STS [R6+0x8], R17 ;  /* 0x0000081106008388 */ /* 0x0009e20000000800 */
[----:B------:R-:W-:-:S03]  /*0900*/  @!P0 FMNMX R10, R10, R17, !PT ;  /* 0x000000110a0a8209 */ /* 0x000fc60007800000 */
[----:B------:R4:W-:Y:S01]  /*0910*/  @!P0 STS [R6+0xc], R27 ;  /* 0x00000c1b06008388 */ /* 0x0009e20000000800 */
[----:B------:R-:W-:Y:S01]  /*0920*/  @!P0 FMNMX R10, R10, R27, !PT ;  /* 0x0000001b0a0a8209 */ /* 0x000fe20007800000 */
[----:B------:R-:W-:Y:S06]  /*0930*/  @P2 BRA `(.L_x_3) ;  /* 0xfffffff800f02947 */ /* 0x000fec000383ffff */
.L_x_2:
[----:B------:R-:W-:Y:S05]  /*0940*/  @!P1 BRA `(.L_x_1) ;  /* 0x0000000000ec9947 */ /* 0x000fea0003800000 */
[----:B------:R-:W0:Y:S01]  /*0950*/  LDC R7, c[0x0][0x3b4] ;  /* 0x0000ed00ff077b82 */ /* 0x000e220000000800 */
[----:B------:R-:W-:-:S07]  /*0960*/  IMAD R20, R20, R25, R21 ;  /* 0x0000001914147224 */ /* 0x000fce00078e0215 */
[----:B------:R-:W1:Y:S01]  /*0970*/  LDC.64 R4, c[0x0][0x390] ;  /* 0x0000e400ff047b82 */ /* 0x000e620000000a00 */
[----:B0-----:R-:W-:-:S04]  /*0980*/  IMAD R13, R20, R7, R0 ;  /* 0x00000007140d7224 */ /* 0x001fc800078e0200 */
[----:B-1----:R-:W-:-:S05]  /*0990*/  IMAD.WIDE R4, R13, 0x4, R4 ;  /* 0x000000040d047825 */ /* 0x002fca00078e0204 */
[----:B----4-:R-:W2:Y:S01]  /*09a0*/  LDG.E.CONSTANT R6, desc[UR8][R4.64] ;  /* 0x0000000804067981 */ /* 0x010ea2000c1e9900 */
[----:B------:R-:W-:Y:S02]  /*09b0*/  MOV R16, 0x400 ;  /* 0x0000040000107802 */ /* 0x000fe40000000f00 */
[----:B------:R-:W-:Y:S01]  /*09c0*/  ISETP.NE.AND P1, PT, R0, RZ, PT ;  /* 0x000000ff0000720c */ /* 0x000fe20003f25270 */
[----:B------:R-:W0:Y:S01]  /*09d0*/  S2R R23, SR_CgaCtaId ;  /* 0x0000000000177919 */ /* 0x000e220000008800 */
[----:B------:R-:W-:Y:S02]  /*09e0*/  ISETP.NE.AND P0, PT, R19, 0x1, PT ;  /* 0x000000011300780c */ /* 0x000fe40003f05270 */
[----:B0-----:R-:W-:Y:S01]  /*09f0*/  LEA R23, R23, R16, 0x18 ;  /* 0x0000001017177211 */ /* 0x001fe200078ec0ff */
[----:B--2---:R-:W-:-:S05]  /*0a00*/  FMUL R6, R11, R6 ;  /* 0x000000060b067220 */ /* 0x004fca0000400000 */
[----:B------:R-:W0:Y:S02]  /*0a10*/  SHFL.DOWN PT, R13, R6, 0x10, 0x1f ;  /* 0x0a001f00060d7f89 */ /* 0x000e2400000e0000 */
[----:B0-----:R-:W-:Y:S01]  /*0a20*/  FADD R13, R6, R13 ;  /* 0x0000000d060d7221 */ /* 0x001fe20000000000 */
[----:B------:R-:W-:-:S04]  /*0a30*/  IMAD R6, R25, UR4, R21 ;  /* 0x0000000419067c24 */ /* 0x000fc8000f8e0215 */
[----:B------:R-:W0:Y:S01]  /*0a40*/  SHFL.DOWN PT, R12, R13, 0x8, 0x1f ;  /* 0x09001f000d0c7f89 */ /* 0x000e2200000e0000 */
[----:B------:R-:W-:Y:S01]  /*0a50*/  LEA R6, R6, R23, 0x2 ;  /* 0x0000001706067211 */ /* 0x000fe200078e10ff */
[----:B0-----:R-:W-:-:S05]  /*0a60*/  FADD R12, R13, R12 ;  /* 0x0000000c0d0c7221 */ /* 0x001fca0000000000 */
[----:B------:R-:W0:Y:S02]  /*0a70*/  SHFL.DOWN PT, R15, R12, 0x4, 0x1f ;  /* 0x08801f000c0f7f89 */ /* 0x000e2400000e0000 */
[----:B0-----:R-:W-:-:S05]  /*0a80*/  FADD R15, R12, R15 ;  /* 0x0000000f0c0f7221 */ /* 0x001fca0000000000 */
[----:B------:R-:W0:Y:S02]  /*0a90*/  SHFL.DOWN PT, R14, R15, 0x2, 0x1f ;  /* 0x08401f000f0e7f89 */ /* 0x000e2400000e0000 */
[----:B0-----:R-:W-:-:S05]  /*0aa0*/  FADD R14, R15, R14 ;  /* 0x0000000e0f0e7221 */ /* 0x001fca0000000000 */
[----:B------:R-:W0:Y:S02]  /*0ab0*/  SHFL.DOWN PT, R17, R14, 0x1, 0x1f ;  /* 0x08201f000e117f89 */ /* 0x000e2400000e0000 */
[----:B0-----:R-:W-:-:S05]  /*0ac0*/  FADD R17, R14, R17 ;  /* 0x000000110e117221 */ /* 0x001fca0000000000 */
[----:B------:R0:W-:Y:S01]  /*0ad0*/  @!P1 STS [R6], R17 ;  /* 0x0000001106009388 */ /* 0x0001e20000000800 */
[----:B------:R-:W-:Y:S01]  /*0ae0*/  @!P1 FMNMX R10, R10, R17, !PT ;  /* 0x000000110a0a9209 */ /* 0x000fe20007800000 */
[----:B------:R-:W-:Y:S06]  /*0af0*/  @!P0 BRA `(.L_x_1) ;  /* 0x0000000000808947 */ /* 0x000fec0003800000 */
[----:B------:R-:W-:-:S05]  /*0b00*/  IMAD.WIDE R4, R7, 0x4, R4 ;  /* 0x0000000407047825 */ /* 0x000fca00078e0204 */
[----:B------:R-:W2:Y:S01]  /*0b10*/  LDG.E.CONSTANT R12, desc[UR8][R4.64] ;  /* 0x00000008040c7981 */ /* 0x000ea2000c1e9900 */
[----:B------:R-:W-:Y:S01]  /*0b20*/  ISETP.NE.AND P0, PT, R19, 0x2, PT ;  /* 0x000000021300780c */ /* 0x000fe20003f05270 */
[----:B--2---:R-:W-:-:S05]  /*0b30*/  FMUL R12, R11, R12 ;  /* 0x0000000c0b0c7220 */ /* 0x004fca0000400000 */
[----:B------:R-:W1:Y:S02]  /*0b40*/  SHFL.DOWN PT, R13, R12, 0x10, 0x1f ;  /* 0x0a001f000c0d7f89 */ /* 0x000e6400000e0000 */
[----:B-1----:R-:W-:-:S05]  /*0b50*/  FADD R13, R12, R13 ;  /* 0x0000000d0c0d7221 */ /* 0x002fca0000000000 */
[----:B------:R-:W1:Y:S02]  /*0b60*/  SHFL.DOWN PT, R14, R13, 0x8, 0x1f ;  /* 0x09001f000d0e7f89 */ /* 0x000e6400000e0000 */
[----:B-1----:R-:W-:-:S05]  /*0b70*/  FADD R14, R13, R14 ;  /* 0x0000000e0d0e7221 */ /* 0x002fca0000000000 */
[----:B------:R-:W1:Y:S02]  /*0b80*/  SHFL.DOWN PT, R15, R14, 0x4, 0x1f ;  /* 0x08801f000e0f7f89 */ /* 0x000e6400000e0000 */
[----:B-1----:R-:W-:-:S05]  /*0b90*/  FADD R15, R14, R15 ;  /* 0x0000000f0e0f7221 */ /* 0x002fca0000000000 */
[----:B------:R-:W1:Y:S02]  /*0ba0*/  SHFL.DOWN PT, R16, R15, 0x2, 0x1f ;  /* 0x08401f000f107f89 */ /* 0x000e6400000e0000 */
[----:B-1----:R-:W-:-:S05]  /*0bb0*/  FADD R16, R15, R16 ;  /* 0x000000100f107221 */ /* 0x002fca0000000000 */
[----:B0-----:R-:W0:Y:S02]  /*0bc0*/  SHFL.DOWN PT, R17, R16, 0x1, 0x1f ;  /* 0x08201f0010117f89 */ /* 0x001e2400000e0000 */
[----:B0-----:R-:W-:-:S05]  /*0bd0*/  FADD R17, R16, R17 ;  /* 0x0000001110117221 */ /* 0x001fca0000000000 */
[----:B------:R1:W-:Y:S01]  /*0be0*/  @!P1 STS [R6+0x4], R17 ;  /* 0x0000041106009388 */ /* 0x0003e20000000800 */
[----:B------:R-:W-:Y:S01]  /*0bf0*/  @!P1 FMNMX R10, R10, R17, !PT ;  /* 0x000000110a0a9209 */ /* 0x000fe20007800000 */
[----:B------:R-:W-:Y:S06]  /*0c00*/  @!P0 BRA `(.L_x_1) ;  /* 0x00000000003c8947 */ /* 0x000fec0003800000 */
[----:B------:R-:W-:-:S06]  /*0c10*/  IMAD.WIDE R4, R7, 0x4, R4 ;  /* 0x0000000407047825 */ /* 0x000fcc00078e0204 */
[----:B------:R-:W2:Y:S02]  /*0c20*/  LDG.E.CONSTANT R4, desc[UR8][R4.64] ;  /* 0x0000000804047981 */ /* 0x000ea4000c1e9900 */
[----:B--2---:R-:W-:-:S05]  /*0c30*/  FMUL R7, R11, R4 ;  /* 0x000000040b077220 */ /* 0x004fca0000400000 */
[----:B------:R-:W0:Y:S02]  /*0c40*/  SHFL.DOWN PT, R12, R7, 0x10, 0x1f ;  /* 0x0a001f00070c7f89 */ /* 0x000e2400000e0000 */
[----:B0-----:R-:W-:-:S05]  /*0c50*/  FADD R12, R7, R12 ;  /* 0x0000000c070c7221 */ /* 0x001fca0000000000 */
        /* <DEDUP_REMOVED lines=8> */
[----:B------:R2:W-:Y:S01]  /*0ce0*/  @!P1 STS [R6+0x8], R5 ;  /* 0x0000080506009388 */ /* 0x0005e20000000800 */
[----:B------:R-:W-:-:S07]  /*0cf0*/  @!P1 FMNMX R10, R10, R5, !PT ;  /* 0x000000050a0a9209 */ /* 0x000fce0007800000 */
.L_x_1:
[----:B------:R-:W-:Y:S01]  /*0d00*/  UIADD3 UR4, UPT, UPT, UR4, 0x1, URZ ;  /* 0x0000000104047890 */ /* 0x000fe2000fffe0ff */
[----:B------:R-:W-:-:S05]  /*0d10*/  IADD3 R18, PT, PT, R18, -R25, RZ ;  /* 0x8000001912127210 */ /* 0x000fca0007ffe0ff */
[----:B------:R-:W-:-:S13]  /*0d20*/  ISETP.NE.AND P0, PT, R9, UR4, PT ;  /* 0x0000000409007c0c */ /* 0x000fda000bf05270 */
[----:B------:R-:W-:Y:S05]  /*0d30*/  @P0 BRA `(.L_x_4) ;  /* 0xfffffff4007c0947 */ /* 0x000fea000383ffff */
.L_x_0:
[----:B------:R-:W-:Y:S01]  /*0d40*/  BAR.SYNC.DEFER_BLOCKING 0x0 ;  /* 0x0000000000007b1d */ /* 0x000fe20000010000 */
[----:B------:R-:W-:-:S05]  /*0d50*/  ISETP.NE.AND P0, PT, R0, RZ, PT ;  /* 0x000000ff0000720c */ /* 0x000fca0003f05270 */
[----:B------:R-:W-:Y:S08]  /*0d60*/  BSSY.RECONVERGENT B0, `(.L_x_5) ;  /* 0x00000bb000007945 */ /* 0x000ff00003800200 */
[----:B------:R-:W-:Y:S05]  /*0d70*/  @P0 BRA `(.L_x_6) ;  /* 0x0000000800e40947 */ /* 0x000fea0003800000 */
[----:B------:R-:W-:Y:S01]  /*0d80*/  ISETP.GE.AND P0, PT, R3, 0x1, PT ;  /* 0x000000010300780c */ /* 0x000fe20003f06270 */
[----:B------:R-:W-:-:S12]  /*0d90*/  HFMA2 R11, -RZ, RZ, 0, 0 ;  /* 0x00000000ff0b7431 */ /* 0x000fd800000001ff */
[----:B------:R-:W-:Y:S05]  /*0da0*/  @!P0 BRA `(.L_x_7) ;  /* 0x0000000400508947 */ /* 0x000fea0003800000 */
[C---:B------:R-:W-:Y:S01]  /*0db0*/  ISETP.GE.U32.AND P1, PT, R3.reuse, 0x4, PT ;  /* 0x000000040300780c */ /* 0x040fe20003f26070 */
[----:B------:R-:W-:Y:S01]  /*0dc0*/  IMAD.MOV.U32 R11, RZ, RZ, RZ ;  /* 0x000000ffff0b7224 */ /* 0x000fe200078e00ff */
[----:B01--4-:R-:W-:Y:S02]  /*0dd0*/  LOP3.LUT R17, R3, 0x3, RZ, 0xc0, !PT ;  /* 0x0000000303117812 */ /* 0x013fe400078ec0ff */
[----:B------:R-:W-:Y:S02]  /*0de0*/  MOV R12, RZ ;  /* 0x000000ff000c7202 */ /* 0x000fe40000000f00 */
[----:B------:R-:W-:-:S07]  /*0df0*/  ISETP.NE.AND P2, PT, R17, RZ, PT ;  /* 0x000000ff1100720c */ /* 0x000fce0003f45270 */
[----:B------:R-:W-:Y:S06]  /*0e00*/  @!P1 BRA `(.L_x_8) ;  /* 0x0000000000d89947 */ /* 0x000fec0003800000 */
[----:B------:R-:W0:Y:S01]  /*0e10*/  S2UR UR5, SR_CgaCtaId ;  /* 0x00000000000579c3 */ /* 0x000e220000008800 */
[----:B------:R-:W-:Y:S01]  /*0e20*/  UMOV UR4, 0x400 ;  /* 0x0000040000047882 */ /* 0x000fe20000000000 */
[----:B------:R-:W-:Y:S02]  /*0e30*/  LOP3.LUT R12, R3, 0x7ffffffc, RZ, 0xc0, !PT ;  /* 0x7ffffffc030c7812 */ /* 0x000fe400078ec0ff */
[----:B------:R-:W-:Y:S01]  /*0e40*/  MOV R11, RZ ;  /* 0x000000ff000b7202 */ /* 0x000fe20000000f00 */
[----:B0-----:R-:W-:-:S03]  /*0e50*/  ULEA UR5, UR5, UR4, 0x18 ;  /* 0x0000000405057291 */ /* 0x001fc6000f8ec0ff */
[----:B------:R-:W-:-:S09]  /*0e60*/  UMOV UR4, URZ ;  /* 0x000000ff00047c82 */ /* 0x000fd20008000000 */
.L_x_9:
[----:B------:R-:W-:Y:S01]  /*0e70*/  ULEA UR6, UR4, UR5, 0x2 ;  /* 0x0000000504067291 */ /* 0x000fe2000f8e10ff */
[----:B------:R-:W-:Y:S01]  /*0e80*/  HFMA2 R13, -RZ, RZ, 0.96630859375, -0.0022525787353515625 ;  /* 0x3bbb989dff0d7431 */ /* 0x000fe200000001ff */
[----:B------:R-:W-:-:S06]  /*0e90*/  UIADD3 UR4, UPT, UPT, UR4, 0x4, URZ ;  /* 0x0000000404047890 */ /* 0x000fcc000fffe0ff */
[----:B------:R-:W-:Y:S01]  /*0ea0*/  ISETP.NE.AND P1, PT, R12, UR4, PT ;  /* 0x000000040c007c0c */ /* 0x000fe2000bf25270 */
[----:B0-2---:R-:W0:Y:S02]  /*0eb0*/  LDS.128 R4, [UR6] ;  /* 0x00000006ff047984 */ /* 0x005e240008000c00 */
[--C-:B0-----:R-:W-:Y:S01]  /*0ec0*/  FADD R18, R4, -R10.reuse ;  /* 0x8000000a04127221 */ /* 0x101fe20000000000 */
[----:B------:R-:W-:Y:S01]  /*0ed0*/  MOV R4, 0x437c0000 ;  /* 0x437c000000047802 */ /* 0x000fe20000000f00 */
[--C-:B------:R-:W-:Y:S01]  /*0ee0*/  FADD R16, R5, -R10.reuse ;  /* 0x8000000a05107221 */ /* 0x100fe20000000000 */
[----:B------:R-:W-:Y:S01]  /*0ef0*/  FADD R6, R6, -R10 ;  /* 0x8000000a06067221 */ /* 0x000fe20000000000 */
[-C--:B------:R-:W-:Y:S02]  /*0f00*/  FFMA.SAT R15, R18, R13.reuse, 0.5 ;  /* 0x3f000000120f7423 */ /* 0x080fe4000000200d */
[-C--:B------:R-:W-:Y:S01]  /*0f10*/  FFMA.SAT R19, R16, R13.reuse, 0.5 ;  /* 0x3f00000010137423 */ /* 0x080fe2000000200d */
[----:B------:R-:W-:Y:S01]  /*0f20*/  FFMA.SAT R21, R6, R13, 0.5 ;  /* 0x3f00000006157423 */ /* 0x000fe2000000200d */
[----:B------:R-:W-:-:S02]  /*0f30*/  FFMA.RM R5, R15, R4, 12582913 ;  /* 0x4b4000010f057423 */ /* 0x000fc40000004004 */
[-C--:B------:R-:W-:Y:S02]  /*0f40*/  FFMA.RM R14, R19, R4.reuse, 12582913 ;  /* 0x4b400001130e7423 */ /* 0x080fe40000004004 */
[----:B------:R-:W-:Y:S02]  /*0f50*/  FADD R15, R5, -12583039 ;  /* 0xcb40007f050f7421 */ /* 0x000fe40000000000 */
[----:B------:R-:W-:Y:S02]  /*0f60*/  FADD R19, R14, -12583039 ;  /* 0xcb40007f0e137421 */ /* 0x000fe40000000000 */
[----:B------:R-:W-:Y:S02]  /*0f70*/  FFMA R15, R18, 1.4426950216293334961, -R15 ;  /* 0x3fb8aa3b120f7823 */ /* 0x000fe4000000080f */
[----:B------:R-:W-:Y:S02]  /*0f80*/  FFMA R19, R16, 1.4426950216293334961, -R19 ;  /* 0x3fb8aa3b10137823 */ /* 0x000fe40000000813 */
[----:B------:R-:W-:Y:S01]  /*0f90*/  FFMA R15, R18, 1.925963033500011079e-08, R15 ;  /* 0x32a57060120f7823 */ /* 0x000fe2000000000f */
[----:B------:R-:W-:Y:S01]  /*0fa0*/  FADD R18, R7, -R10 ;  /* 0x8000000a07127221 */ /* 0x000fe20000000000 */
[----:B------:R-:W-:Y:S01]  /*0fb0*/  FFMA.RM R7, R21, R4, 12582913 ;  /* 0x4b40000115077423 */ /* 0x000fe20000004004 */
[----:B------:R-:W-:-:S02]  /*0fc0*/  FFMA R19, R16, 1.925963033500011079e-08, R19 ;  /* 0x32a5706010137823 */ /* 0x000fc40000000013 */
[----:B------:R-:W-:Y:S01]  /*0fd0*/  FFMA.SAT R21, R18, R13, 0.5 ;  /* 0x3f00000012157423 */ /* 0x000fe2000000200d */
[----:B------:R-:W-:Y:S01]  /*0fe0*/  FADD R13, R7, -12583039 ;  /* 0xcb40007f070d7421 */ /* 0x000fe20000000000 */
[----:B------:R-:W0:Y:S02]  /*0ff0*/  MUFU.EX2 R15, R15 ;  /* 0x0000000f000f7308 */ /* 0x000e240000000800 */
[----:B------:R-:W-:Y:S01]  /*1000*/  FFMA.RM R21, R21, R4, 12582913 ;  /* 0x4b40000115157423 */ /* 0x000fe20000004004 */
[C---:B------:R-:W-:Y:S01]  /*1010*/  FFMA R13, R6.reuse, 1.4426950216293334961, -R13 ;  /* 0x3fb8aa3b060d7823 */ /* 0x040fe2000000080d */
[----:B------:R-:W-:Y:S02]  /*1020*/  SHF.L.U32 R4, R5, 0x17, RZ ;  /* 0x0000001705047819 */ /* 0x000fe400000006ff */
[----:B------:R-:W-:Y:S01]  /*1030*/  FADD R23, R21, -12583039 ;  /* 0xcb40007f15177421 */ /* 0x000fe20000000000 */
[----:B------:R-:W-:Y:S01]  /*1040*/  FFMA R13, R6, 1.925963033500011079e-08, R13 ;  /* 0x32a57060060d7823 */ /* 0x000fe2000000000d */
[----:B------:R-:W1:Y:S01]  /*1050*/  MUFU.EX2 R16, R19 ;  /* 0x0000001300107308 */ /* 0x000e620000000800 */
[----:B------:R-:W-:Y:S01]  /*1060*/  SHF.L.U32 R5, R14, 0x17, RZ ;  /* 0x000000170e057819 */ /* 0x000fe200000006ff */
[----:B------:R-:W-:Y:S01]  /*1070*/  FFMA R23, R18, 1.4426950216293334961, -R23 ;  /* 0x3fb8aa3b12177823 */ /* 0x000fe20000000817 */
[----:B------:R-:W-:Y:S01]  /*1080*/  IMAD.SHL.U32 R6, R7, 0x800000, RZ ;  /* 0x0080000007067824 */ /* 0x000fe200078e00ff */
[----:B------:R-:W-:-:S02]  /*1090*/  SHF.L.U32 R7, R21, 0x17, RZ ;  /* 0x0000001715077819 */ /* 0x000fc400000006ff */
[----:B------:R-:W-:Y:S02]  /*10a0*/  FFMA R23, R18, 1.925963033500011079e-08, R23 ;  /* 0x32a5706012177823 */ /* 0x000fe40000000017 */
[----:B------:R-:W2:Y:S01]  /*10b0*/  MUFU.EX2 R13, R13 ;  /* 0x0000000d000d7308 */ /* 0x000ea20000000800 */
[----:B0-----:R-:W-:-:S04]  /*10c0*/  FMUL R4, R4, R15 ;  /* 0x0000000f04047220 */ /* 0x001fc80000400000 */
[----:B------:R-:W-:-:S03]  /*10d0*/  FADD R14, R4, R11 ;  /* 0x0000000b040e7221 */ /* 0x000fc60000000000 */
[----:B------:R-:W0:Y:S01]  /*10e0*/  MUFU.EX2 R18, R23 ;  /* 0x0000001700127308 */ /* 0x000e220000000800 */
[----:B-1----:R-:W-:-:S04]  /*10f0*/  FMUL R5, R5, R16 ;  /* 0x0000001005057220 */ /* 0x002fc80000400000 */
[----:B------:R-:W-:Y:S01]  /*1100*/  FADD R11, R14, R5 ;  /* 0x000000050e0b7221 */ /* 0x000fe20000000000 */
[----:B--2---:R-:W-:-:S04]  /*1110*/  FMUL R6, R6, R13 ;  /* 0x0000000d06067220 */ /* 0x004fc80000400000 */
[----:B------:R-:W-:Y:S01]  /*1120*/  FADD R14, R11, R6 ;  /* 0x000000060b0e7221 */ /* 0x000fe20000000000 */
[----:B0-----:R-:W-:-:S04]  /*1130*/  FMUL R7, R7, R18 ;  /* 0x0000001207077220 */ /* 0x001fc80000400000 */
[----:B------:R-:W-:Y:S01]  /*1140*/  FADD R11, R14, R7 ;  /* 0x000000070e0b7221 */ /* 0x000fe20000000000 */
[----:B------:R0:W-:Y:S01]  /*1150*/  STS.128 [UR6], R4 ;  /* 0x00000004ff007988 */ /* 0x0001e20008000c06 */
[----:B------:R-:W-:Y:S05]  /*1160*/  @P1 BRA `(.L_x_9) ;  /* 0xfffffffc00401947 */ /* 0x000fea000383ffff */
.L_x_8:
[----:B------:R-:W-:Y:S05]  /*1170*/  @!P2 BRA `(.L_x_7) ;  /* 0x00000000005ca947 */ /* 0x000fea0003800000 */
[----:B0-2---:R-:W0:Y:S01]  /*1180*/  S2R R5, SR_CgaCtaId ;  /* 0x0000000000057919 */ /* 0x005e220000008800 */
[----:B------:R-:W-:Y:S01]  /*1190*/  MOV R4, 0x400 ;  /* 0x0000040000047802 */ /* 0x000fe20000000f00 */
[----:B------:R-:W-:Y:S01]  /*11a0*/  HFMA2 R16, -RZ, RZ, 0.96630859375, -0.0022525787353515625 ;  /* 0x3bbb989dff107431 */ /* 0x000fe200000001ff */
[----:B------:R-:W-:Y:S01]  /*11b0*/  MOV R13, 0x437c0000 ;  /* 0x437c0000000d7802 */ /* 0x000fe20000000f00 */
[----:B------:R-:W-:Y:S01]  /*11c0*/  UMOV UR4, URZ ;  /* 0x000000ff00047c82 */ /* 0x000fe20008000000 */
[----:B0-----:R-:W-:-:S07]  /*11d0*/  LEA R7, R5, R4, 0x18 ;  /* 0x0000000405077211 */ /* 0x001fce00078ec0ff */
.L_x_10:
[C---:B---3--:R-:W-:Y:S01]  /*11e0*/  LEA R4, R12.reuse, R7, 0x2 ;  /* 0x000000070c047211 */ /* 0x048fe200078e10ff */
[----:B------:R-:W-:Y:S01]  /*11f0*/  UIADD3 UR4, UPT, UPT, UR4, 0x1, URZ ;  /* 0x0000000104047890 */ /* 0x000fe2000fffe0ff */
[----:B------:R-:W-:-:S03]  /*1200*/  IADD3 R12, PT, PT, R12, 0x1, RZ ;  /* 0x000000010c0c7810 */ /* 0x000fc60007ffe0ff */
[----:B------:R-:W0:Y:S02]  /*1210*/  LDS R5, [R4] ;  /* 0x0000000004057984 */ /* 0x000e240000000800 */
[----:B------:R-:W-:Y:S01]  /*1220*/  ISETP.NE.AND P1, PT, R17, UR4, PT ;  /* 0x0000000411007c0c */ /* 0x000fe2000bf25270 */
[----:B0-----:R-:W-:-:S04]  /*1230*/  FADD R5, R5, -R10 ;  /* 0x8000000a05057221 */ /* 0x001fc80000000000 */
[----:B------:R-:W-:-:S04]  /*1240*/  FFMA.SAT R6, R5, R16, 0.5 ;  /* 0x3f00000005067423 */ /* 0x000fc80000002010 */
[----:B------:R-:W-:-:S04]  /*1250*/  FFMA.RM R6, R6, R13, 12582913 ;  /* 0x4b40000106067423 */ /* 0x000fc8000000400d */
[C---:B------:R-:W-:Y:S01]  /*1260*/  FADD R14, R6.reuse, -12583039 ;  /* 0xcb40007f060e7421 */ /* 0x040fe20000000000 */
[----:B------:R-:W-:-:S03]  /*1270*/  SHF.L.U32 R6, R6, 0x17, RZ ;  /* 0x0000001706067819 */ /* 0x000fc600000006ff */
[----:B------:R-:W-:-:S04]  /*1280*/  FFMA R14, R5, 1.4426950216293334961, -R14 ;  /* 0x3fb8aa3b050e7823 */ /* 0x000fc8000000080e */
[----:B------:R-:W-:-:S04]  /*1290*/  FFMA R14, R5, 1.925963033500011079e-08, R14 ;  /* 0x32a57060050e7823 */ /* 0x000fc8000000000e */
[----:B------:R-:W0:Y:S02]  /*12a0*/  MUFU.EX2 R5, R14 ;  /* 0x0000000e00057308 */ /* 0x000e240000000800 */
[----:B0-----:R-:W-:-:S04]  /*12b0*/  FMUL R5, R6, R5 ;  /* 0x0000000506057220 */ /* 0x001fc80000400000 */
[----:B------:R-:W-:Y:S01]  /*12c0*/  FADD R11, R5, R11 ;  /* 0x0000000b050b7221 */ /* 0x000fe20000000000 */
[----:B------:R3:W-:Y:S01]  /*12d0*/  STS [R4], R5 ;  /* 0x0000000504007388 */ /* 0x0007e20000000800 */
[----:B------:R-:W-:Y:S05]  /*12e0*/  @P1 BRA `(.L_x_10) ;  /* 0xfffffffc00bc1947 */ /* 0x000fea000383ffff */
.L_x_7:
[----:B------:R-:W-:Y:S05]  /*12f0*/  @!P0 BRA `(.L_x_6) ;  /* 0x0000000400848947 */ /* 0x000fea0003800000 */
[C---:B------:R-:W-:Y:S01]  /*1300*/  ISETP.GE.U32.AND P0, PT, R3.reuse, 0x4, PT ;  /* 0x000000040300780c */ /* 0x040fe20003f06070 */
[----:B------:R-:W-:Y:S01]  /*1310*/  IMAD.MOV.U32 R10, RZ, RZ, RZ ;  /* 0x000000ffff0a7224 */ /* 0x000fe200078e00ff */
[----:B------:R-:W-:-:S11]  /*1320*/  LOP3.LUT R18, R3, 0x3, RZ, 0xc0, !PT ;  /* 0x0000000303127812 */ /* 0x000fd600078ec0ff */
[----:B------:R-:W-:Y:S05]  /*1330*/  @!P0 BRA `(.L_x_11) ;  /* 0x0000000400088947 */ /* 0x000fea0003800000 */
[----:B0-23--:R-:W0:Y:S01]  /*1340*/  S2R R5, SR_CgaCtaId ;  /* 0x0000000000057919 */ /* 0x00de220000008800 */
[----:B------:R-:W-:Y:S01]  /*1350*/  MOV R20, 0x400 ;  /* 0x0000040000147802 */ /* 0x000fe20000000f00 */
[----:B------:R-:W-:Y:S01]  /*1360*/  HFMA2 R19, -RZ, RZ, 0, 0 ;  /* 0x00000000ff137431 */ /* 0x000fe200000001ff */
[----:B------:R-:W-:Y:S02]  /*1370*/  LOP3.LUT R10, R3, 0x7ffffffc, RZ, 0xc0, !PT ;  /* 0x7ffffffc030a7812 */ /* 0x000fe400078ec0ff */
[----:B0-----:R-:W-:-:S07]  /*1380*/  LEA R20, R5, R20, 0x18 ;  /* 0x0000001405147211 */ /* 0x001fce00078ec0ff */
.L_x_20:
[C---:B0-----:R-:W-:Y:S01]  /*1390*/  LEA R21, R19.reuse, R20, 0x2 ;  /* 0x0000001413157211 */ /* 0x041fe200078e10ff */
[----:B------:R-:W0:Y:S01]  /*13a0*/  MUFU.RCP R12, R11 ;  /* 0x0000000b000c7308 */ /* 0x000e220000001000 */
[----:B------:R-:W-:Y:S01]  /*13b0*/  IADD3 R19, PT, PT, R19, 0x4, RZ ;  /* 0x0000000413137810 */ /* 0x000fe20007ffe0ff */
[----:B------:R-:W-:Y:S02]  /*13c0*/  BSSY.RECONVERGENT B1, `(.L_x_12) ;  /* 0x000000d000017945 */ /* 0x000fe40003800200 */
[----:B-1--4-:R-:W1:Y:S01]  /*13d0*/  LDS.128 R4, [R21] ;  /* 0x0000000015047984 */ /* 0x012e620000000c00 */
[----:B------:R-:W-:Y:S01]  /*13e0*/  ISETP.NE.AND P2, PT, R19, R10, PT ;  /* 0x0000000a1300720c */ /* 0x000fe20003f45270 */
[----:B0-----:R-:W-:-:S04]  /*13f0*/  FFMA R13, R12, -R11, 1 ;  /* 0x3f8000000c0d7423 */ /* 0x001fc8000000080b */
[----:B------:R-:W-:Y:S01]  /*1400*/  FFMA R13, R12, R13, R12 ;  /* 0x0000000d0c0d7223 */ /* 0x000fe2000000000c */
[----:B-1----:R-:W0:Y:S03]  /*1410*/  FCHK P0, R4, R11 ;  /* 0x0000000b04007302 */ /* 0x002e260000000000 */
[----:B------:R-:W-:-:S04]  /*1420*/  FFMA R12, R4, R13, RZ ;  /* 0x0000000d040c7223 */ /* 0x000fc800000000ff */
[----:B------:R-:W-:-:S04]  /*1430*/  FFMA R14, R12, -R11, R4 ;  /* 0x8000000b0c0e7223 */ /* 0x000fc80000000004 */
[----:B------:R-:W-:Y:S01]  /*1440*/  FFMA R12, R13, R14, R12 ;  /* 0x0000000e0d0c7223 */ /* 0x000fe2000000000c */
[----:B0-----:R-:W-:Y:S06]  /*1450*/  @!P0 BRA `(.L_x_13) ;  /* 0x00000000000c8947 */ /* 0x001fec0003800000 */
[----:B------:R-:W-:-:S07]  /*1460*/  MOV R16, 0x1480 ;  /* 0x0000148000107802 */ /* 0x000fce0000000f00 */
[----:B------:R-:W-:Y:S05]  /*1470*/  CALL.REL.NOINC `($__internal_0_$__cuda_sm3x_div_rn_noftz_f32_slowpath) ;  /* 0x0000000c00807944 */ /* 0x000fea0003c00000 */
[----:B------:R-:W-:-:S07]  /*1480*/  MOV R12, R4 ;  /* 0x00000004000c7202 */ /* 0x000fce0000000f00 */
.L_x_13:
[----:B------:R-:W-:Y:S05]  /*1490*/  BSYNC.RECONVERGENT B1 ;  /* 0x0000000000017941 */ /* 0x000fea0003800200 */
.L_x_12:
[----:B------:R-:W0:Y:S01]  /*14a0*/  MUFU.RCP R4, R11 ;  /* 0x0000000b00047308 */ /* 0x000e220000001000 */
[----:B------:R-:W-:Y:S07]  /*14b0*/  BSSY.RECONVERGENT B1, `(.L_x_14) ;  /* 0x000000c000017945 */ /* 0x000fee0003800200 */
[----:B------:R-:W1:Y:S01]  /*14c0*/  FCHK P0, R5, R11 ;  /* 0x0000000b05007302 */ /* 0x000e620000000000 */
[----:B0-----:R-:W-:-:S04]  /*14d0*/  FFMA R13, R4, -R11, 1 ;  /* 0x3f800000040d7423 */ /* 0x001fc8000000080b */
[----:B------:R-:W-:-:S04]  /*14e0*/  FFMA R15, R4, R13, R4 ;  /* 0x0000000d040f7223 */ /* 0x000fc80000000004 */
[----:B------:R-:W-:-:S04]  /*14f0*/  FFMA R4, R5, R15, RZ ;  /* 0x0000000f05047223 */ /* 0x000fc800000000ff */
[----:B------:R-:W-:-:S04]  /*1500*/  FFMA R13, R4, -R11, R5 ;  /* 0x8000000b040d7223 */ /* 0x000fc80000000005 */
[----:B------:R-:W-:Y:S01]  /*1510*/  FFMA R13, R15, R13, R4 ;  /* 0x0000000d0f0d7223 */ /* 0x000fe20000000004 */
[----:B-1----:R-:W-:Y:S06]  /*1520*/  @!P0 BRA `(.L_x_15) ;  /* 0x0000000000108947 */ /* 0x002fec0003800000 */
[----:B------:R-:W-:Y:S02]  /*1530*/  MOV R4, R5 ;  /* 0x0000000500047202 */ /* 0x000fe40000000f00 */
[----:B------:R-:W-:-:S07]  /*1540*/  MOV R16, 0x1560 ;  /* 0x0000156000107802 */ /* 0x000fce0000000f00 */
[----:B------:R-:W-:Y:S05]  /*1550*/  CALL.REL.NOINC `($__internal_0_$__cuda_sm3x_div_rn_noftz_f32_slowpath) ;  /* 0x0000000c00487944 */ /* 0x000fea0003c00000 */
[----:B------:R-:W-:-:S07]  /*1560*/  MOV R13, R4 ;  /* 0x00000004000d7202 */ /* 0x000fce0000000f00 */
.L_x_15:
[----:B------:R-:W-:Y:S05]  /*1570*/  BSYNC.RECONVERGENT B1 ;  /* 0x0000000000017941 */ /* 0x000fea0003800200 */
.L_x_14:
        /* <DEDUP_REMOVED lines=9> */
[----:B------:R-:W-:Y:S01]  /*1610*/  IMAD.MOV.U32 R4, RZ, RZ, R6 ;  /* 0x000000ffff047224 */ /* 0x000fe200078e0006 */
[----:B------:R-:W-:-:S07]  /*1620*/  MOV R16, 0x1640 ;  /* 0x0000164000107802 */ /* 0x000fce0000000f00 */
[----:B------:R-:W-:Y:S05]  /*1630*/  CALL.REL.NOINC `($__internal_0_$__cuda_sm3x_div_rn_noftz_f32_slowpath) ;  /* 0x0000000c00107944 */ /* 0x000fea0003c00000 */
[----:B------:R-:W-:-:S07]  /*1640*/  MOV R14, R4 ;  /* 0x00000004000e7202 */ /* 0x000fce0000000f00 */
.L_x_17:
[----:B------:R-:W-:Y:S05]  /*1650*/  BSYNC.RECONVERGENT B1 ;  /* 0x0000000000017941 */ /* 0x000fea0003800200 */
.L_x_16:
        /* <DEDUP_REMOVED lines=13> */
.L_x_19:
[----:B------:R-:W-:Y:S05]  /*1730*/  BSYNC.RECONVERGENT B1 ;  /* 0x0000000000017941 */ /* 0x000fea0003800200 */
.L_x_18:
[----:B------:R0:W-:Y:S01]  /*1740*/  STS.128 [R21], R12 ;  /* 0x0000000c15007388 */ /* 0x0001e20000000c00 */
[----:B------:R-:W-:Y:S05]  /*1750*/  @P2 BRA `(.L_x_20) ;  /* 0xfffffffc000c2947 */ /* 0x000fea000383ffff */
.L_x_11:
[----:B------:R-:W-:-:S13]  /*1760*/  ISETP.NE.AND P0, PT, R18, RZ, PT ;  /* 0x000000ff1200720c */ /* 0x000fda0003f05270 */
[----:B------:R-:W-:Y:S05]  /*1770*/  @!P0 BRA `(.L_x_6) ;  /* 0x0000000000648947 */ /* 0x000fea0003800000 */
[----:B0--3--:R-:W0:Y:S01]  /*1780*/  S2R R4, SR_CgaCtaId ;  /* 0x0000000000047919 */ /* 0x009e220000008800 */
[----:B------:R-:W-:Y:S01]  /*1790*/  MOV R7, 0x400 ;  /* 0x0000040000077802 */ /* 0x000fe20000000f00 */
[----:B--2---:R-:W-:-:S03]  /*17a0*/  HFMA2 R5, -RZ, RZ, 0, 0 ;  /* 0x00000000ff057431 */ /* 0x004fc600000001ff */
[----:B0-----:R-:W-:-:S07]  /*17b0*/  LEA R7, R4, R7, 0x18 ;  /* 0x0000000704077211 */ /* 0x001fce00078ec0ff */
.L_x_23:
[----:B01--4-:R-:W-:Y:S01]  /*17c0*/  LEA R6, R10, R7, 0x2 ;  /* 0x000000070a067211 */ /* 0x013fe200078e10ff */
[----:B------:R-:W0:Y:S01]  /*17d0*/  MUFU.RCP R4, R11 ;  /* 0x0000000b00047308 */ /* 0x000e220000001000 */
[----:B------:R-:W-:Y:S01]  /*17e0*/  IADD3 R5, PT, PT, R5, 0x1, RZ ;  /* 0x0000000105057810 */ /* 0x000fe20007ffe0ff */
[----:B------:R-:W-:Y:S02]  /*17f0*/  BSSY.RECONVERGENT B1, `(.L_x_21) ;  /* 0x000000e000017945 */ /* 0x000fe40003800200 */
[----:B------:R-:W1:Y:S01]  /*1800*/  LDS R15, [R6] ;  /* 0x00000000060f7984 */ /* 0x000e620000000800 */
        /* <DEDUP_REMOVED lines=8> */
[----:B------:R-:W-:Y:S01]  /*1890*/  IMAD.MOV.U32 R4, RZ, RZ, R15 ;  /* 0x000000ffff047224 */ /* 0x000fe200078e000f */
[----:B------:R-:W-:-:S07]  /*18a0*/  MOV R16, 0x18c0 ;  /* 0x000018c000107802 */ /* 0x000fce0000000f00 */
[----:B------:R-:W-:Y:S05]  /*18b0*/  CALL.REL.NOINC `($__internal_0_$__cuda_sm3x_div_rn_noftz_f32_slowpath) ;  /* 0x0000000800707944 */ /* 0x000fea0003c00000 */
[----:B------:R-:W-:-:S07]  /*18c0*/  MOV R13, R4 ;  /* 0x00000004000d7202 */ /* 0x000fce0000000f00 */
.L_x_22:
[----:B------:R-:W-:Y:S05]  /*18d0*/  BSYNC.RECONVERGENT B1 ;  /* 0x0000000000017941 */ /* 0x000fea0003800200 */
.L_x_21:
[----:B------:R0:W-:Y:S01]  /*18e0*/  STS [R6], R13 ;  /* 0x0000000d06007388 */ /* 0x0001e20000000800 */
[----:B------:R-:W-:Y:S01]  /*18f0*/  IADD3 R10, PT, PT, R10, 0x1, RZ ;  /* 0x000000010a0a7810 */ /* 0x000fe20007ffe0ff */
[----:B------:R-:W-:Y:S06]  /*1900*/  @P2 BRA `(.L_x_23) ;  /* 0xfffffffc00ac2947 */ /* 0x000fec000383ffff */
.L_x_6:
[----:B------:R-:W-:Y:S05]  /*1910*/  BSYNC.RECONVERGENT B0 ;  /* 0x0000000000007941 */ /* 0x000fea0003800200 */
.L_x_5:
[----:B------:R-:W-:Y:S01]  /*1920*/  BAR.SYNC.DEFER_BLOCKING 0x0 ;  /* 0x0000000000007b1d */ /* 0x000fe20000010000 */
[----:B------:R-:W-:Y:S01]  /*1930*/  ISETP.GE.AND P0, PT, R9, 0x1, PT ;  /* 0x000000010900780c */ /* 0x000fe20003f06270 */
[----:B----4-:R-:W-:-:S12]  /*1940*/  HFMA2 R27, -RZ, RZ, 0, 0 ;  /* 0x00000000ff1b7431 */ /* 0x010fd800000001ff */
[----:B------:R-:W-:Y:S05]  /*1950*/  @!P0 BRA `(.L_x_24) ;  /* 0x0000000800388947 */ /* 0x000fea0003800000 */
[----:B------:R-:W4:Y:S01]  /*1960*/  LDCU UR5, c[0x0][0x3b8] ;  /* 0x00007700ff0577ac */ /* 0x000f220008000800 */
[----:B------:R-:W-:Y:S02]  /*1970*/  MOV R27, RZ ;  /* 0x000000ff001b7202 */ /* 0x000fe40000000f00 */
[----:B0-23--:R-:W-:Y:S01]  /*1980*/  MOV R5, R3 ;  /* 0x0000000300057202 */ /* 0x00dfe20000000f00 */
[----:B------:R-:W4:Y:S02]  /*1990*/  LDCU UR4, c[0x0][0x3b4] ;  /* 0x00007680ff0477ac */ /* 0x000f240008000800 */
[----:B----4-:R-:W-:-:S03]  /*19a0*/  UIMAD UR5, UR4, UR5, URZ ;  /* 0x00000005040572a4 */ /* 0x010fc6000f8e02ff */
[----:B------:R-:W-:-:S09]  /*19b0*/  UMOV UR4, URZ ;  /* 0x000000ff00047c82 */ /* 0x000fd20008000000 */
.L_x_29:
[----:B-1----:R-:W0:Y:S01]  /*19c0*/  LDC R6, c[0x0][0x3b8] ;  /* 0x0000ee00ff067b82 */ /* 0x002e220000000800 */
[----:B------:R-:W-:-:S06]  /*19d0*/  UIADD3 UR6, UPT, UPT, -UR4, URZ, URZ ;  /* 0x000000ff04067290 */ /* 0x000fcc000fffe1ff */
[----:B0-----:R-:W-:-:S05]  /*19e0*/  IMAD R7, R6, UR6, R3 ;  /* 0x0000000606077c24 */ /* 0x001fca000f8e0203 */
[----:B------:R-:W-:-:S04]  /*19f0*/  VIMNMX R7, PT, PT, R7, R6, PT ;  /* 0x0000000607077248 */ /* 0x000fc80003fe0100 */
[----:B------:R-:W-:-:S13]  /*1a00*/  ISETP.GE.AND P0, PT, R7, 0x1, PT ;  /* 0x000000010700780c */ /* 0x000fda0003f06270 */
[----:B------:R-:W-:Y:S05]  /*1a10*/  @!P0 BRA `(.L_x_25) ;  /* 0x0000000400f88947 */ /* 0x000fea0003800000 */
[----:B------:R-:W0:Y:S08]  /*1a20*/  LDC R7, c[0x0][0x3bc] ;  /* 0x0000ef00ff077b82 */ /* 0x000e300000000800 */
[----:B------:R-:W1:Y:S08]  /*1a30*/  LDC.64 R14, c[0x0][0x3a0] ;  /* 0x0000e800ff0e7b82 */ /* 0x000e700000000a00 */
[----:B------:R-:W2:Y:S01]  /*1a40*/  LDC R10, c[0x0][0x3b0] ;  /* 0x0000ec00ff0a7b82 */ /* 0x000ea20000000800 */
[----:B0-----:R-:W-:-:S04]  /*1a50*/  IMAD R7, R2, R7, UR4 ;  /* 0x0000000402077e24 */ /* 0x001fc8000f8e0207 */
[----:B-1----:R-:W-:-:S05]  /*1a60*/  IMAD.WIDE R14, R7, 0x4, R14 ;  /* 0x00000004070e7825 */ /* 0x002fca00078e020e */
[----:B------:R-:W2:Y:S01]  /*1a70*/  LDG.E.CONSTANT R13, desc[UR8][R14.64] ;  /* 0x000000080e0d7981 */ /* 0x000ea2000c1e9900 */
[----:B------:R-:W-:Y:S01]  /*1a80*/  VIMNMX R7, PT, PT, R5, R6, PT ;  /* 0x0000000605077248 */ /* 0x000fe20003fe0100 */
[----:B------:R-:W-:-:S03]  /*1a90*/  IMAD.MOV.U32 R11, RZ, RZ, RZ ;  /* 0x000000ffff0b7224 */ /* 0x000fc600078e00ff */
[----:B------:R-:W-:-:S04]  /*1aa0*/  IADD3 R4, PT, PT, R7, -0x1, RZ ;  /* 0xffffffff07047810 */ /* 0x000fc80007ffe0ff */
[----:B------:R-:W-:Y:S01]  /*1ab0*/  ISETP.GE.U32.AND P0, PT, R4, 0x7, PT ;  /* 0x000000070400780c */ /* 0x000fe20003f06070 */
[----:B--2---:R-:W-:-:S12]  /*1ac0*/  IMAD R13, R13, R10, UR7 ;  /* 0x000000070d0d7e24 */ /* 0x004fd8000f8e020a */
[----:B------:R-:W-:Y:S05]  /*1ad0*/  @!P0 BRA `(.L_x_26) ;  /* 0x0000000000c08947 */ /* 0x000fea0003800000 */
[----:B------:R-:W0:Y:S01]  /*1ae0*/  S2R R11, SR_CgaCtaId ;  /* 0x00000000000b7919 */ /* 0x000e220000008800 */
[----:B------:R-:W1:Y:S01]  /*1af0*/  LDC R21, c[0x0][0x3b4] ;  /* 0x0000ed00ff157b82 */ /* 0x000e620000000800 */
[----:B------:R-:W-:Y:S01]  /*1b00*/  MOV R10, 0x400 ;  /* 0x00000400000a7802 */ /* 0x000fe20000000f00 */
[----:B------:R-:W-:-:S06]  /*1b10*/  IMAD R4, R6, UR4, RZ ;  /* 0x0000000406047c24 */ /* 0x000fcc000f8e02ff */
[----:B------:R-:W2:Y:S01]  /*1b20*/  LDC.64 R14, c[0x0][0x398] ;  /* 0x0000e600ff0e7b82 */ /* 0x000ea20000000a00 */
[----:B0-----:R-:W-:Y:S01]  /*1b30*/  LEA R17, R11, R10, 0x18 ;  /* 0x0000000a0b117211 */ /* 0x001fe200078ec0ff */
[----:B------:R-:W-:Y:S01]  /*1b40*/  IMAD R10, R13, UR5, R0 ;  /* 0x000000050d0a7c24 */ /* 0x000fe2000f8e0200 */
[----:B------:R-:W-:Y:S02]  /*1b50*/  LOP3.LUT R11, R7, 0xfffffff8, RZ, 0xc0, !PT ;  /* 0xfffffff8070b7812 */ /* 0x000fe400078ec0ff */
[----:B------:R-:W-:Y:S02]  /*1b60*/  LEA R4, R4, R17, 0x2 ;  /* 0x0000001104047211 */ /* 0x000fe400078e10ff */
[----:B------:R-:W-:Y:S02]  /*1b70*/  IADD3 R12, PT, PT, -R11, RZ, RZ ;  /* 0x000000ff0b0c7210 */ /* 0x000fe40007ffe1ff */
[----:B------:R-:W-:-:S07]  /*1b80*/  IADD3 R4, PT, PT, R4, 0x10, RZ ;  /* 0x0000001004047810 */ /* 0x000fce0007ffe0ff */
.L_x_27:
[----:B--2---:R-:W-:Y:S01]  /*1b90*/  IMAD.WIDE R18, R10, 0x4, R14 ;  /* 0x000000040a127825 */ /* 0x004fe200078e020e */
[----:B------:R-:W0:Y:S04]  /*1ba0*/  LDS R29, [R4+-0x10] ;  /* 0xfffff000041d7984 */ /* 0x000e280000000800 */
[----:B------:R-:W0:Y:S01]  /*1bb0*/  LDG.E.CONSTANT R26, desc[UR8][R18.64] ;  /* 0x00000008121a7981 */ /* 0x000e22000c1e9900 */
[----:B-1----:R-:W-:-:S05]  /*1bc0*/  IMAD.WIDE R16, R21, 0x4, R18 ;  /* 0x0000000415107825 */ /* 0x002fca00078e0212 */
[----:B------:R1:W2:Y:S01]  /*1bd0*/  LDG.E.CONSTANT R20, desc[UR8][R16.64] ;  /* 0x0000000810147981 */ /* 0x0002a2000c1e9900 */
[----:B------:R-:W-:-:S05]  /*1be0*/  IMAD.WIDE R22, R21, 0x4, R16 ;  /* 0x0000000415167825 */ /* 0x000fca00078e0210 */
[----:B------:R-:W3:Y:S01]  /*1bf0*/  LDG.E.CONSTANT R28, desc[UR8][R22.64] ;  /* 0x00000008161c7981 */ /* 0x000ee2000c1e9900 */
[----:B------:R-:W-:-:S04]  /*1c00*/  IMAD.WIDE R24, R21, 0x4, R22 ;  /* 0x0000000415187825 */ /* 0x000fc800078e0216 */
[C---:B-1----:R-:W-:Y:S01]  /*1c10*/  IMAD.WIDE R16, R21.reuse, 0x4, R24 ;  /* 0x0000000415107825 */ /* 0x042fe200078e0218 */
[----:B------:R1:W4:Y:S03]  /*1c20*/  LDG.E.CONSTANT R22, desc[UR8][R24.64] ;  /* 0x0000000818167981 */ /* 0x000326000c1e9900 */
[----:B------:R-:W-:Y:S02]  /*1c30*/  IMAD.WIDE R18, R21, 0x4, R16 ;  /* 0x0000000415127825 */ /* 0x000fe400078e0210 */
[----:B------:R-:W5:Y:S04]  /*1c40*/  LDG.E.CONSTANT R16, desc[UR8][R16.64] ;  /* 0x0000000810107981 */ /* 0x000f68000c1e9900 */
[----:B-1----:R-:W2:Y:S04]  /*1c50*/  LDS R24, [R4+-0xc] ;  /* 0xfffff40004187984 */ /* 0x002ea80000000800 */
[----:B------:R-:W-:Y:S01]  /*1c60*/  LDS R25, [R4+0xc] ;  /* 0x00000c0004197984 */ /* 0x000fe20000000800 */
[----:B0-----:R-:W-:Y:S01]  /*1c70*/  FFMA R29, R29, R26, R27 ;  /* 0x0000001a1d1d7223 */ /* 0x001fe2000000001b */
[----:B------:R-:W-:-:S02]  /*1c80*/  IMAD.WIDE R26, R21, 0x4, R18 ;  /* 0x00000004151a7825 */ /* 0x000fc400078e0212 */
[----:B------:R-:W5:Y:S04]  /*1c90*/  LDG.E.CONSTANT R18, desc[UR8][R18.64] ;  /* 0x0000000812127981 */ /* 0x000f68000c1e9900 */
[----:B------:R0:W5:Y:S01]  /*1ca0*/  LDG.E.CONSTANT R17, desc[UR8][R26.64] ;  /* 0x000000081a117981 */ /* 0x000162000c1e9900 */
[----:B--2---:R-:W-:-:S03]  /*1cb0*/  FFMA R29, R24, R20, R29 ;  /* 0x00000014181d7223 */ /* 0x004fc6000000001d */
[----:B------:R-:W3:Y:S04]  /*1cc0*/  LDS R20, [R4+-0x8] ;  /* 0xfffff80004147984 */ /* 0x000ee80000000800 */
[----:B------:R-:W4:Y:S01]  /*1cd0*/  LDS R24, [R4+-0x4] ;  /* 0xfffffc0004187984 */ /* 0x000f220000000800 */
[----:B0-----:R-:W-:-:S03]  /*1ce0*/  IMAD.WIDE R26, R21, 0x4, R26 ;  /* 0x00000004151a7825 */ /* 0x001fc600078e021a */
[----:B------:R-:W-:Y:S04]  /*1cf0*/  LDS R19, [R4+0x8] ;  /* 0x0000080004137984 */ /* 0x000fe80000000800 */
[----:B------:R-:W2:Y:S01]  /*1d00*/  LDG.E.CONSTANT R23, desc[UR8][R26.64] ;  /* 0x000000081a177981 */ /* 0x000ea2000c1e9900 */
[----:B---3--:R-:W-:-:S03]  /*1d10*/  FFMA R29, R20, R28, R29 ;  /* 0x0000001c141d7223 */ /* 0x008fc6000000001d */
[----:B------:R-:W5:Y:S04]  /*1d20*/  LDS R20, [R4] ;  /* 0x0000000004147984 */ /* 0x000f680000000800 */
[----:B------:R0:W1:Y:S01]  /*1d30*/  LDS R28, [R4+0x4] ;  /* 0x00000400041c7984 */ /* 0x0000620000000800 */
[----:B------:R-:W-:Y:S01]  /*1d40*/  IADD3 R12, PT, PT, R12, 0x8, RZ ;  /* 0x000000080c0c7810 */ /* 0x000fe20007ffe0ff */
[----:B----4-:R-:W-:-:S03]  /*1d50*/  FFMA R29, R24, R22, R29 ;  /* 0x00000016181d7223 */ /* 0x010fc6000000001d */
[----:B------:R-:W-:Y:S02]  /*1d60*/  ISETP.NE.AND P0, PT, R12, RZ, PT ;  /* 0x000000ff0c00720c */ /* 0x000fe40003f05270 */
[----:B------:R-:W-:Y:S02]  /*1d70*/  LEA R10, R21, R10, 0x3 ;  /* 0x0000000a150a7211 */ /* 0x000fe400078e18ff */
[----:B0-----:R-:W-:Y:S01]  /*1d80*/  IADD3 R4, PT, PT, R4, 0x20, RZ ;  /* 0x0000002004047810 */ /* 0x001fe20007ffe0ff */
[----:B-----5:R-:W-:-:S04]  /*1d90*/  FFMA R29, R20, R16, R29 ;  /* 0x00000010141d7223 */ /* 0x020fc8000000001d */
[----:B-1----:R-:W-:-:S04]  /*1da0*/  FFMA R18, R28, R18, R29 ;  /* 0x000000121c127223 */ /* 0x002fc8000000001d */
[----:B------:R-:W-:-:S04]  /*1db0*/  FFMA R18, R19, R17, R18 ;  /* 0x0000001113127223 */ /* 0x000fc80000000012 */
[----:B--2---:R-:W-:Y:S01]  /*1dc0*/  FFMA R27, R25, R23, R18 ;  /* 0x00000017191b7223 */ /* 0x004fe20000000012 */
[----:B------:R-:W-:Y:S06]  /*1dd0*/  @P0 BRA `(.L_x_27) ;  /* 0xfffffffc006c0947 */ /* 0x000fec000383ffff */
.L_x_26:
[----:B------:R-:W-:-:S13]  /*1de0*/  LOP3.LUT P0, R4, R7, 0x7, RZ, 0xc0, !PT ;  /* 0x0000000707047812 */ /* 0x000fda000780c0ff */
[----:B------:R-:W-:Y:S05]  /*1df0*/  @!P0 BRA `(.L_x_25) ;  /* 0x0000000400008947 */ /* 0x000fea0003800000 */
[----:B------:R-:W-:Y:S02]  /*1e00*/  ISETP.GE.U32.AND P0, PT, R4, 0x4, PT ;  /* 0x000000040400780c */ /* 0x000fe40003f06070 */
[----:B------:R-:W-:-:S11]  /*1e10*/  LOP3.LUT P1, R12, R7, 0x3, RZ, 0xc0, !PT ;  /* 0x00000003070c7812 */ /* 0x000fd6000782c0ff */
[----:B------:R-:W-:Y:S05]  /*1e20*/  @!P0 BRA `(.L_x_28) ;  /* 0x0000000000688947 */ /* 0x000fea0003800000 */
[----:B------:R-:W0:Y:S01]  /*1e30*/  LDC R19, c[0x0][0x3b4] ;  /* 0x0000ed00ff137b82 */ /* 0x000e220000000800 */
[----:B------:R-:W-:-:S07]  /*1e40*/  IMAD R17, R13, R6, R11 ;  /* 0x000000060d117224 */ /* 0x000fce00078e020b */
[----:B------:R-:W1:Y:S01]  /*1e50*/  LDC.64 R14, c[0x0][0x398] ;  /* 0x0000e600ff0e7b82 */ /* 0x000e620000000a00 */
[----:B0-----:R-:W-:-:S04]  /*1e60*/  IMAD R17, R17, R19, R0 ;  /* 0x0000001311117224 */ /* 0x001fc800078e0200 */
[----:B-1----:R-:W-:-:S04]  /*1e70*/  IMAD.WIDE R20, R17, 0x4, R14 ;  /* 0x0000000411147825 */ /* 0x002fc800078e020e */
[C---:B------:R-:W-:Y:S02]  /*1e80*/  IMAD.WIDE R14, R19.reuse, 0x4, R20 ;  /* 0x00000004130e7825 */ /* 0x040fe400078e0214 */
[----:B------:R-:W2:Y:S02]  /*1e90*/  LDG.E.CONSTANT R20, desc[UR8][R20.64] ;  /* 0x0000000814147981 */ /* 0x000ea4000c1e9900 */
[C---:B------:R-:W-:Y:S02]  /*1ea0*/  IMAD.WIDE R16, R19.reuse, 0x4, R14 ;  /* 0x0000000413107825 */ /* 0x040fe400078e020e */
[----:B------:R0:W3:Y:S02]  /*1eb0*/  LDG.E.CONSTANT R14, desc[UR8][R14.64] ;  /* 0x000000080e0e7981 */ /* 0x0000e4000c1e9900 */
[----:B------:R-:W-:Y:S02]  /*1ec0*/  IMAD.WIDE R18, R19, 0x4, R16 ;  /* 0x0000000413127825 */ /* 0x000fe400078e0210 */
[----:B------:R-:W4:Y:S04]  /*1ed0*/  LDG.E.CONSTANT R16, desc[UR8][R16.64] ;  /* 0x0000000810107981 */ /* 0x000f28000c1e9900 */
[----:B------:R-:W5:Y:S01]  /*1ee0*/  LDG.E.CONSTANT R18, desc[UR8][R18.64] ;  /* 0x0000000812127981 */ /* 0x000f62000c1e9900 */
[----:B------:R-:W-:Y:S01]  /*1ef0*/  MOV R10, 0x400 ;  /* 0x00000400000a7802 */ /* 0x000fe20000000f00 */
[----:B------:R-:W-:Y:S01]  /*1f00*/  IMAD R4, R6, UR4, R11 ;  /* 0x0000000406047c24 */ /* 0x000fe2000f8e020b */
[----:B------:R-:W-:Y:S01]  /*1f10*/  IADD3 R11, PT, PT, R11, 0x4, RZ ;  /* 0x000000040b0b7810 */ /* 0x000fe20007ffe0ff */
[----:B------:R-:W1:Y:S02]  /*1f20*/  S2R R23, SR_CgaCtaId ;  /* 0x0000000000177919 */ /* 0x000e640000008800 */
[----:B-1----:R-:W-:-:S05]  /*1f30*/  LEA R23, R23, R10, 0x18 ;  /* 0x0000000a17177211 */ /* 0x002fca00078ec0ff */
[----:B------:R-:W-:-:S05]  /*1f40*/  IMAD R4, R4, 0x4, R23 ;  /* 0x0000000404047824 */ /* 0x000fca00078e0217 */
[----:B------:R-:W2:Y:S04]  /*1f50*/  LDS R10, [R4] ;  /* 0x00000000040a7984 */ /* 0x000ea80000000800 */
[----:B------:R-:W3:Y:S04]  /*1f60*/  LDS R22, [R4+0x4] ;  /* 0x0000040004167984 */ /* 0x000ee80000000800 */
[----:B0-----:R-:W4:Y:S04]  /*1f70*/  LDS R15, [R4+0x8] ;  /* 0x00000800040f7984 */ /* 0x001f280000000800 */
[----:B------:R-:W5:Y:S01]  /*1f80*/  LDS R21, [R4+0xc] ;  /* 0x00000c0004157984 */ /* 0x000f620000000800 */
[----:B--2---:R-:W-:-:S04]  /*1f90*/  FFMA R27, R10, R20, R27 ;  /* 0x000000140a1b7223 */ /* 0x004fc8000000001b */
[----:B---3--:R-:W-:-:S04]  /*1fa0*/  FFMA R14, R22, R14, R27 ;  /* 0x0000000e160e7223 */ /* 0x008fc8000000001b */
[----:B----4-:R-:W-:-:S04]  /*1fb0*/  FFMA R14, R15, R16, R14 ;  /* 0x000000100f0e7223 */ /* 0x010fc8000000000e */
[----:B-----5:R-:W-:-:S07]  /*1fc0*/  FFMA R27, R21, R18, R14 ;  /* 0x00000012151b7223 */ /* 0x020fce000000000e */
.L_x_28:
[----:B------:R-:W-:Y:S05]  /*1fd0*/  @!P1 BRA `(.L_x_25) ;  /* 0x0000000000889947 */ /* 0x000fea0003800000 */
[----:B------:R-:W-:Y:S02]  /*1fe0*/  ISETP.NE.AND P0, PT, R12, 0x1, PT ;  /* 0x000000010c00780c */ /* 0x000fe40003f05270 */
[----:B------:R-:W-:-:S04]  /*1ff0*/  LOP3.LUT R7, R7, 0x1, RZ, 0xc0, !PT ;  /* 0x0000000107077812 */ /* 0x000fc800078ec0ff */
[----:B------:R-:W-:-:S07]  /*2000*/  ISETP.NE.U32.AND P1, PT, R7, 0x1, PT ;  /* 0x000000010700780c */ /* 0x000fce0003f25070 */
[----:B------:R-:W0:Y:S01]  /*2010*/  @P0 LDC R19, c[0x0][0x3b4] ;  /* 0x0000ed00ff130b82 */ /* 0x000e220000000800 */
[--C-:B------:R-:W-:Y:S02]  /*2020*/  @P0 IMAD R7, R13, R6, R11.reuse ;  /* 0x000000060d070224 */ /* 0x100fe400078e020b */
[----:B------:R-:W-:Y:S01]  /*2030*/  @P0 IMAD R4, R6, UR4, R11 ;  /* 0x0000000406040c24 */ /* 0x000fe2000f8e020b */
[----:B------:R-:W-:-:S04]  /*2040*/  @P0 IADD3 R11, PT, PT, R11, 0x2, RZ ;  /* 0x000000020b0b0810 */ /* 0x000fc80007ffe0ff */
[----:B------:R-:W1:Y:S01]  /*2050*/  @P0 LDC.64 R16, c[0x0][0x398] ;  /* 0x0000e600ff100b82 */ /* 0x000e620000000a00 */
[----:B------:R-:W-:-:S07]  /*2060*/  @!P1 IMAD R13, R13, R6, R11 ;  /* 0x000000060d0d9224 */ /* 0x000fce00078e020b */
[----:B------:R-:W2:Y:S08]  /*2070*/  @!P1 LDC R10, c[0x0][0x3b4] ;  /* 0x0000ed00ff0a9b82 */ /* 0x000eb00000000800 */
[----:B------:R-:W3:Y:S01]  /*2080*/  @!P1 LDC.64 R14, c[0x0][0x398] ;  /* 0x0000e600ff0e9b82 */ /* 0x000ee20000000a00 */
[----:B0-----:R-:W-:-:S04]  /*2090*/  @P0 IMAD R7, R7, R19, R0 ;  /* 0x0000001307070224 */ /* 0x001fc800078e0200 */
[----:B-1----:R-:W-:-:S04]  /*20a0*/  @P0 IMAD.WIDE R16, R7, 0x4, R16 ;  /* 0x0000000407100825 */ /* 0x002fc800078e0210 */
[----:B--2---:R-:W-:Y:S02]  /*20b0*/  @!P1 IMAD R7, R13, R10, R0 ;  /* 0x0000000a0d079224 */ /* 0x004fe400078e0200 */
[----:B------:R-:W-:Y:S02]  /*20c0*/  @P0 IMAD.WIDE R12, R19, 0x4, R16 ;  /* 0x00000004130c0825 */ /* 0x000fe400078e0210 */
[----:B------:R-:W2:Y:S02]  /*20d0*/  @P0 LDG.E.CONSTANT R16, desc[UR8][R16.64] ;  /* 0x0000000810100981 */ /* 0x000ea4000c1e9900 */
[----:B---3--:R-:W-:Y:S02]  /*20e0*/  @!P1 IMAD.WIDE R14, R7, 0x4, R14 ;  /* 0x00000004070e9825 */ /* 0x008fe400078e020e */
[----:B------:R0:W3:Y:S04]  /*20f0*/  @P0 LDG.E.CONSTANT R12, desc[UR8][R12.64] ;  /* 0x000000080c0c0981 */ /* 0x0000e8000c1e9900 */
[----:B------:R-:W4:Y:S01]  /*2100*/  @!P1 LDG.E.CONSTANT R14, desc[UR8][R14.64] ;  /* 0x000000080e0e9981 */ /* 0x000f22000c1e9900 */
[----:B------:R-:W-:Y:S01]  /*2110*/  @P0 MOV R7, 0x400 ;  /* 0x0000040000070802 */ /* 0x000fe20000000f00 */
[----:B------:R-:W-:Y:S01]  /*2120*/  @!P1 IMAD R11, R6, UR4, R11 ;  /* 0x00000004060b9c24 */ /* 0x000fe2000f8e020b */
[----:B------:R-:W1:Y:S01]  /*2130*/  @P0 S2R R10, SR_CgaCtaId ;  /* 0x00000000000a0919 */ /* 0x000e620000008800 */
[----:B------:R-:W5:Y:S01]  /*2140*/  @!P1 S2R R19, SR_CgaCtaId ;  /* 0x0000000000139919 */ /* 0x000f620000008800 */
[----:B-1----:R-:W-:-:S04]  /*2150*/  @P0 LEA R7, R10, R7, 0x18 ;  /* 0x000000070a070211 */ /* 0x002fc800078ec0ff */
[----:B------:R-:W-:Y:S02]  /*2160*/  @P0 LEA R7, R4, R7, 0x2 ;  /* 0x0000000704070211 */ /* 0x000fe400078e10ff */
[----:B------:R-:W-:-:S03]  /*2170*/  @!P1 MOV R4, 0x400 ;  /* 0x0000040000049802 */ /* 0x000fc60000000f00 */
[----:B------:R-:W2:Y:S01]  /*2180*/  @P0 LDS R10, [R7] ;  /* 0x00000000070a0984 */ /* 0x000ea20000000800 */
[----:B-----5:R-:W-:-:S03]  /*2190*/  @!P1 LEA R4, R19, R4, 0x18 ;  /* 0x0000000413049211 */ /* 0x020fc600078ec0ff */
[----:B0-----:R-:W3:Y:S01]  /*21a0*/  @P0 LDS R13, [R7+0x4] ;  /* 0x00000400070d0984 */ /* 0x001ee20000000800 */
[----:B------:R-:W-:-:S05]  /*21b0*/  @!P1 LEA R11, R11, R4, 0x2 ;  /* 0x000000040b0b9211 */ /* 0x000fca00078e10ff */
[----:B------:R-:W4:Y:S01]  /*21c0*/  @!P1 LDS R4, [R11] ;  /* 0x000000000b049984 */ /* 0x000f220000000800 */
[----:B--2---:R-:W-:-:S04]  /*21d0*/  @P0 FFMA R10, R10, R16, R27 ;  /* 0x000000100a0a0223 */ /* 0x004fc8000000001b */
[----:B---3--:R-:W-:-:S04]  /*21e0*/  @P0 FFMA R27, R13, R12, R10 ;  /* 0x0000000c0d1b0223 */ /* 0x008fc8000000000a */
[----:B----4-:R-:W-:-:S07]  /*21f0*/  @!P1 FFMA R27, R4, R14, R27 ;  /* 0x0000000e041b9223 */ /* 0x010fce000000001b */
.L_x_25:
[----:B------:R-:W-:Y:S01]  /*2200*/  UIADD3 UR4, UPT, UPT, UR4, 0x1, URZ ;  /* 0x0000000104047890 */ /* 0x000fe2000fffe0ff */
[----:B------:R-:W-:-:S05]  /*2210*/  IADD3 R5, PT, PT, R5, -R6, RZ ;  /* 0x8000000605057210 */ /* 0x000fca0007ffe0ff */
[----:B------:R-:W-:-:S13]  /*2220*/  ISETP.NE.AND P0, PT, R9, UR4, PT ;  /* 0x0000000409007c0c */ /* 0x000fda000bf05270 */
[----:B------:R-:W-:Y:S05]  /*2230*/  @P0 BRA `(.L_x_29) ;  /* 0xfffffff400e00947 */ /* 0x000fea000383ffff */
.L_x_24:
[----:B------:R-:W4:Y:S02]  /*2240*/  LDC.64 R2, c[0x0][0x380] ;  /* 0x0000e000ff027b82 */ /* 0x000f240000000a00 */
[----:B----4-:R-:W-:-:S05]  /*2250*/  IMAD.WIDE R8, R8, 0x4, R2 ;  /* 0x0000000408087825 */ /* 0x010fca00078e0202 */
[----:B------:R-:W-:Y:S01]  /*2260*/  STG.E desc[UR8][R8.64], R27 ;  /* 0x0000001b08007986 */ /* 0x000fe2000c101908 */
[----:B------:R-:W-:Y:S05]  /*2270*/  EXIT ;  /* 0x000000000000794d */ /* 0x000fea0003800000 */
        .weak           $__internal_0_$__cuda_sm3x_div_rn_noftz_f32_slowpath
        .type           $__internal_0_$__cuda_sm3x_div_rn_noftz_f32_slowpath,@function
        .size           $__internal_0_$__cuda_sm3x_div_rn_noftz_f32_slowpath,(.L_x_42 - $__internal_0_$__cuda_sm3x_div_rn_noftz_f32_slowpath)
$__internal_0_$__cuda_sm3x_div_rn_noftz_f32_slowpath:
[----:B------:R-:W-:Y:S01]  /*2280*/  SHF.R.U32.HI R15, RZ, 0x17, R11 ;  /* 0x00000017ff0f7819 */ /* 0x000fe2000001160b */
[----:B------:R-:W-:Y:S01]  /*2290*/  BSSY.RECONVERGENT B2, `(.L_x_30) ;  /* 0x0000063000027945 */ /* 0x000fe20003800200 */
[----:B------:R-:W-:Y:S02]  /*22a0*/  SHF.R.U32.HI R24, RZ, 0x17, R4 ;  /* 0x00000017ff187819 */ /* 0x000fe40000011604 */
[----:B------:R-:W-:Y:S02]  /*22b0*/  LOP3.LUT R15, R15, 0xff, RZ, 0xc0, !PT ;  /* 0x000000ff0f0f7812 */ /* 0x000fe400078ec0ff */
[----:B------:R-:W-:Y:S02]  /*22c0*/  LOP3.LUT R24, R24, 0xff, RZ, 0xc0, !PT ;  /* 0x000000ff18187812 */ /* 0x000fe400078ec0ff */
[----:B------:R-:W-:Y:S02]  /*22d0*/  IADD3 R23, PT, PT, R15, -0x1, RZ ;  /* 0xffffffff0f177810 */ /* 0x000fe40007ffe0ff */
[----:B------:R-:W-:Y:S01]  /*22e0*/  MOV R25, R11 ;  /* 0x0000000b00197202 */ /* 0x000fe20000000f00 */
[----:B------:R-:W-:Y:S01]  /*22f0*/  VIADD R22, R24, 0xffffffff ;  /* 0xffffffff18167836 */ /* 0x000fe20000000000 */
[----:B------:R-:W-:-:S04]  /*2300*/  ISETP.GT.U32.AND P0, PT, R23, 0xfd, PT ;  /* 0x000000fd1700780c */ /* 0x000fc80003f04070 */
[----:B------:R-:W-:-:S13]  /*2310*/  ISETP.GT.U32.OR P0, PT, R22, 0xfd, P0 ;  /* 0x000000fd1600780c */ /* 0x000fda0000704470 */
[----:B------:R-:W-:Y:S01]  /*2320*/  @!P0 MOV R17, RZ ;  /* 0x000000ff00118202 */ /* 0x000fe20000000f00 */
[----:B------:R-:W-:Y:S06]  /*2330*/  @!P0 BRA `(.L_x_31) ;  /* 0x00000000005c8947 */ /* 0x000fec0003800000 */
[----:B------:R-:W-:Y:S02]  /*2340*/  FSETP.GTU.FTZ.AND P0, PT, |R4|, +INF , PT ;  /* 0x7f8000000400780b */ /* 0x000fe40003f1c200 */
[----:B------:R-:W-:-:S04]  /*2350*/  FSETP.GTU.FTZ.AND P1, PT, |R11|, +INF , PT ;  /* 0x7f8000000b00780b */ /* 0x000fc80003f3c200 */
[----:B------:R-:W-:-:S13]  /*2360*/  PLOP3.LUT P0, PT, P0, P1, PT, 0xf8, 0x8f ;  /* 0x00000000008f781c */ /* 0x000fda0000703f70 */
[----:B------:R-:W-:Y:S05]  /*2370*/  @P0 BRA `(.L_x_32) ;  /* 0x00000004004c0947 */ /* 0x000fea0003800000 */
[----:B------:R-:W-:-:S13]  /*2380*/  LOP3.LUT P0, RZ, R25, 0x7fffffff, R4, 0xc8, !PT ;  /* 0x7fffffff19ff7812 */ /* 0x000fda000780c804 */
[----:B------:R-:W-:Y:S05]  /*2390*/  @!P0 BRA `(.L_x_33) ;  /* 0x00000004003c8947 */ /* 0x000fea0003800000 */
[C---:B------:R-:W-:Y:S02]  /*23a0*/  FSETP.NEU.FTZ.AND P3, PT, |R4|.reuse, +INF , PT ;  /* 0x7f8000000400780b */ /* 0x040fe40003f7d200 */
[----:B------:R-:W-:Y:S02]  /*23b0*/  FSETP.NEU.FTZ.AND P1, PT, |R11|, +INF , PT ;  /* 0x7f8000000b00780b */ /* 0x000fe40003f3d200 */
[----:B------:R-:W-:-:S11]  /*23c0*/  FSETP.NEU.FTZ.AND P0, PT, |R4|, +INF , PT ;  /* 0x7f8000000400780b */ /* 0x000fd60003f1d200 */
[----:B------:R-:W-:Y:S05]  /*23d0*/  @!P1 BRA !P3, `(.L_x_33) ;  /* 0x00000004002c9947 */ /* 0x000fea0005800000 */
[----:B------:R-:W-:-:S04]  /*23e0*/  LOP3.LUT P3, RZ, R4, 0x7fffffff, RZ, 0xc0, !PT ;  /* 0x7fffffff04ff7812 */ /* 0x000fc8000786c0ff */
[----:B------:R-:W-:-:S13]  /*23f0*/  PLOP3.LUT P1, PT, P1, P3, PT, 0x2f, 0xf2 ;  /* 0x0000000000f2781c */ /* 0x000fda0000f26577 */
[----:B------:R-:W-:Y:S05]  /*2400*/  @P1 BRA `(.L_x_34) ;  /* 0x0000000400181947 */ /* 0x000fea0003800000 */
[----:B------:R-:W-:-:S04]  /*2410*/  LOP3.LUT P1, RZ, R25, 0x7fffffff, RZ, 0xc0, !PT ;  /* 0x7fffffff19ff7812 */ /* 0x000fc8000782c0ff */
[----:B------:R-:W-:-:S13]  /*2420*/  PLOP3.LUT P0, PT, P0, P1, PT, 0x2f, 0xf2 ;  /* 0x0000000000f2781c */ /* 0x000fda0000702577 */
[----:B------:R-:W-:Y:S05]  /*2430*/  @P0 BRA `(.L_x_35) ;  /* 0x0000000400000947 */ /* 0x000fea0003800000 */
[----:B------:R-:W-:Y:S02]  /*2440*/  ISETP.GE.AND P0, PT, R22, RZ, PT ;  /* 0x000000ff1600720c */ /* 0x000fe40003f06270 */
[----:B------:R-:W-:-:S11]  /*2450*/  ISETP.GE.AND P1, PT, R23, RZ, PT ;  /* 0x000000ff1700720c */ /* 0x000fd60003f26270 */
[----:B------:R-:W-:Y:S01]  /*2460*/  @P0 MOV R17, RZ ;  /* 0x000000ff00110202 */ /* 0x000fe20000000f00 */
[----:B------:R-:W-:Y:S01]  /*2470*/  @!P0 FFMA R4, R4, 1.84467440737095516160e+19, RZ ;  /* 0x5f80000004048823 */ /* 0x000fe200000000ff */
[----:B------:R-:W-:Y:S01]  /*2480*/  @!P0 MOV R17, 0xffffffc0 ;  /* 0xffffffc000118802 */ /* 0x000fe20000000f00 */
[----:B------:R-:W-:-:S03]  /*2490*/  @!P1 FFMA R25, R11, 1.84467440737095516160e+19, RZ ;  /* 0x5f8000000b199823 */ /* 0x000fc600000000ff */
[----:B------:R-:W-:-:S07]  /*24a0*/  @!P1 IADD3 R17, PT, PT, R17, 0x40, RZ ;  /* 0x0000004011119810 */ /* 0x000fce0007ffe0ff */
.L_x_31:
[----:B------:R-:W-:Y:S01]  /*24b0*/  LEA R22, R15, 0xc0800000, 0x17 ;  /* 0xc08000000f167811 */ /* 0x000fe200078eb8ff */
[----:B------:R-:W-:Y:S01]  /*24c0*/  BSSY.RECONVERGENT B3, `(.L_x_36) ;  /* 0x0000036000037945 */ /* 0x000fe20003800200 */
[----:B------:R-:W-:Y:S02]  /*24d0*/  IADD3 R24, PT, PT, R24, -0x7f, RZ ;  /* 0xffffff8118187810 */ /* 0x000fe40007ffe0ff */
[----:B------:R-:W-:-:S03]  /*24e0*/  IADD3 R27, PT, PT, -R22, R25, RZ ;  /* 0x00000019161b7210 */ /* 0x000fc60007ffe1ff */
[C---:B------:R-:W-:Y:S01]  /*24f0*/  IMAD R4, R24.reuse, -0x800000, R4 ;  /* 0xff80000018047824 */ /* 0x040fe200078e0204 */
[----:B------:R-:W0:Y:S01]  /*2500*/  MUFU.RCP R22, R27 ;  /* 0x0000001b00167308 */ /* 0x000e220000001000 */
[----:B------:R-:W-:Y:S01]  /*2510*/  FADD.FTZ R25, -R27, -RZ ;  /* 0x800000ff1b197221 */ /* 0x000fe20000010100 */
[----:B------:R-:W-:-:S05]  /*2520*/  IADD3 R24, PT, PT, R24, 0x7f, -R15 ;  /* 0x0000007f18187810 */ /* 0x000fca0007ffe80f */
[----:B------:R-:W-:Y:S02]  /*2530*/  IMAD.IADD R17, R24, 0x1, R17 ;  /* 0x0000000118117824 */ /* 0x000fe400078e0211 */
[----:B0-----:R-:W-:-:S04]  /*2540*/  FFMA R23, R22, R25, 1 ;  /* 0x3f80000016177423 */ /* 0x001fc80000000019 */
[----:B------:R-:W-:-:S04]  /*2550*/  FFMA R22, R22, R23, R22 ;  /* 0x0000001716167223 */ /* 0x000fc80000000016 */
[----:B------:R-:W-:-:S04]  /*2560*/  FFMA R23, R4, R22, RZ ;  /* 0x0000001604177223 */ /* 0x000fc800000000ff */
[----:B------:R-:W-:-:S04]  /*2570*/  FFMA R26, R25, R23, R4 ;  /* 0x00000017191a7223 */ /* 0x000fc80000000004 */
[----:B------:R-:W-:-:S04]  /*2580*/  FFMA R23, R22, R26, R23 ;  /* 0x0000001a16177223 */ /* 0x000fc80000000017 */
[----:B------:R-:W-:-:S04]  /*2590*/  FFMA R26, R25, R23, R4 ;  /* 0x00000017191a7223 */ /* 0x000fc80000000004 */
[----:B------:R-:W-:-:S05]  /*25a0*/  FFMA R4, R22, R26, R23 ;  /* 0x0000001a16047223 */ /* 0x000fca0000000017 */
[----:B------:R-:W-:-:S04]  /*25b0*/  SHF.R.U32.HI R15, RZ, 0x17, R4 ;  /* 0x00000017ff0f7819 */ /* 0x000fc80000011604 */
[----:B------:R-:W-:-:S04]  /*25c0*/  LOP3.LUT R24, R15, 0xff, RZ, 0xc0, !PT ;  /* 0x000000ff0f187812 */ /* 0x000fc800078ec0ff */
[----:B------:R-:W-:-:S04]  /*25d0*/  IADD3 R15, PT, PT, R24, R17, RZ ;  /* 0x00000011180f7210 */ /* 0x000fc80007ffe0ff */
[----:B------:R-:W-:-:S04]  /*25e0*/  IADD3 R24, PT, PT, R15, -0x1, RZ ;  /* 0xffffffff0f187810 */ /* 0x000fc80007ffe0ff */
[----:B------:R-:W-:-:S13]  /*25f0*/  ISETP.GE.U32.AND P0, PT, R24, 0xfe, PT ;  /* 0x000000fe1800780c */ /* 0x000fda0003f06070 */
[----:B------:R-:W-:Y:S05]  /*2600*/  @!P0 BRA `(.L_x_37) ;  /* 0x0000000000808947 */ /* 0x000fea0003800000 */
[----:B------:R-:W-:-:S13]  /*2610*/  ISETP.GT.AND P0, PT, R15, 0xfe, PT ;  /* 0x000000fe0f00780c */ /* 0x000fda0003f04270 */
[----:B------:R-:W-:Y:S05]  /*2620*/  @P0 BRA `(.L_x_38) ;  /* 0x00000000006c0947 */ /* 0x000fea0003800000 */
[----:B------:R-:W-:-:S13]  /*2630*/  ISETP.GE.AND P0, PT, R15, 0x1, PT ;  /* 0x000000010f00780c */ /* 0x000fda0003f06270 */
[----:B------:R-:W-:Y:S05]  /*2640*/  @P0 BRA `(.L_x_39) ;  /* 0x0000000000740947 */ /* 0x000fea0003800000 */
[----:B------:R-:W-:Y:S02]  /*2650*/  ISETP.GE.AND P0, PT, R15, -0x18, PT ;  /* 0xffffffe80f00780c */ /* 0x000fe40003f06270 */
[----:B------:R-:W-:-:S11]  /*2660*/  LOP3.LUT R4, R4, 0x80000000, RZ, 0xc0, !PT ;  /* 0x8000000004047812 */ /* 0x000fd600078ec0ff */
[----:B------:R-:W-:Y:S05]  /*2670*/  @!P0 BRA `(.L_x_39) ;  /* 0x0000000000688947 */ /* 0x000fea0003800000 */
[CCC-:B------:R-:W-:Y:S01]  /*2680*/  FFMA.RZ R24, R22.reuse, R26.reuse, R23.reuse ;  /* 0x0000001a16187223 */ /* 0x1c0fe2000000c017 */
[CCC-:B------:R-:W-:Y:S01]  /*2690*/  FFMA.RP R17, R22.reuse, R26.reuse, R23.reuse ;  /* 0x0000001a16117223 */ /* 0x1c0fe20000008017 */
[----:B------:R-:W-:Y:S01]  /*26a0*/  FFMA.RM R22, R22, R26, R23 ;  /* 0x0000001a16167223 */ /* 0x000fe20000004017 */
[C---:B------:R-:W-:Y:S02]  /*26b0*/  IADD3 R23, PT, PT, R15.reuse, 0x20, RZ ;  /* 0x000000200f177810 */ /* 0x040fe40007ffe0ff */
[----:B------:R-:W-:Y:S02]  /*26c0*/  LOP3.LUT R24, R24, 0x7fffff, RZ, 0xc0, !PT ;  /* 0x007fffff18187812 */ /* 0x000fe400078ec0ff */
[C---:B------:R-:W-:Y:S02]  /*26d0*/  ISETP.NE.AND P3, PT, R15.reuse, RZ, PT ;  /* 0x000000ff0f00720c */ /* 0x040fe40003f65270 */
[----:B------:R-:W-:Y:S02]  /*26e0*/  LOP3.LUT R24, R24, 0x800000, RZ, 0xfc, !PT ;  /* 0x0080000018187812 */ /* 0x000fe400078efcff */
[----:B------:R-:W-:-:S02]  /*26f0*/  ISETP.NE.AND P1, PT, R15, RZ, PT ;  /* 0x000000ff0f00720c */ /* 0x000fc40003f25270 */
[----:B------:R-:W-:Y:S02]  /*2700*/  IADD3 R15, PT, PT, -R15, RZ, RZ ;  /* 0x000000ff0f0f7210 */ /* 0x000fe40007ffe1ff */
[----:B------:R-:W-:Y:S02]  /*2710*/  SHF.L.U32 R23, R24, R23, RZ ;  /* 0x0000001718177219 */ /* 0x000fe400000006ff */
[----:B------:R-:W-:Y:S02]  /*2720*/  FSETP.NEU.FTZ.AND P0, PT, R17, R22, PT ;  /* 0x000000161100720b */ /* 0x000fe40003f1d000 */
[----:B------:R-:W-:Y:S02]  /*2730*/  SEL R15, R15, RZ, P3 ;  /* 0x000000ff0f0f7207 */ /* 0x000fe40001800000 */
[----:B------:R-:W-:Y:S02]  /*2740*/  ISETP.NE.AND P1, PT, R23, RZ, P1 ;  /* 0x000000ff1700720c */ /* 0x000fe40000f25270 */
[----:B------:R-:W-:-:S02]  /*2750*/  SHF.R.U32.HI R15, RZ, R15, R24 ;  /* 0x0000000fff0f7219 */ /* 0x000fc40000011618 */
[----:B------:R-:W-:Y:S02]  /*2760*/  PLOP3.LUT P0, PT, P0, P1, PT, 0xf8, 0x8f ;  /* 0x00000000008f781c */ /* 0x000fe40000703f70 */
[----:B------:R-:W-:Y:S02]  /*2770*/  SHF.R.U32.HI R22, RZ, 0x1, R15 ;  /* 0x00000001ff167819 */ /* 0x000fe4000001160f */
[----:B------:R-:W-:-:S04]  /*2780*/  SEL R17, RZ, 0x1, !P0 ;  /* 0x00000001ff117807 */ /* 0x000fc80004000000 */
[----:B------:R-:W-:-:S04]  /*2790*/  LOP3.LUT R24, R17, 0x1, R22, 0xf8, !PT ;  /* 0x0000000111187812 */ /* 0x000fc800078ef816 */
[----:B------:R-:W-:-:S04]  /*27a0*/  LOP3.LUT R15, R24, R15, RZ, 0xc0, !PT ;  /* 0x0000000f180f7212 */ /* 0x000fc800078ec0ff */
[----:B------:R-:W-:-:S04]  /*27b0*/  IADD3 R15, PT, PT, R22, R15, RZ ;  /* 0x0000000f160f7210 */ /* 0x000fc80007ffe0ff */
[----:B------:R-:W-:Y:S01]  /*27c0*/  LOP3.LUT R4, R15, R4, RZ, 0xfc, !PT ;  /* 0x000000040f047212 */ /* 0x000fe200078efcff */
[----:B------:R-:W-:Y:S06]  /*27d0*/  BRA `(.L_x_39) ;  /* 0x0000000000107947 */ /* 0x000fec0003800000 */
.L_x_38:
[----:B------:R-:W-:-:S04]  /*27e0*/  LOP3.LUT R4, R4, 0x80000000, RZ, 0xc0, !PT ;  /* 0x8000000004047812 */ /* 0x000fc800078ec0ff */
[----:B------:R-:W-:Y:S01]  /*27f0*/  LOP3.LUT R4, R4, 0x7f800000, RZ, 0xfc, !PT ;  /* 0x7f80000004047812 */ /* 0x000fe200078efcff */
[----:B------:R-:W-:Y:S06]  /*2800*/  BRA `(.L_x_39) ;  /* 0x0000000000047947 */ /* 0x000fec0003800000 */
.L_x_37:
[----:B------:R-:W-:-:S07]  /*2810*/  LEA R4, R17, R4, 0x17 ;  /* 0x0000000411047211 */ /* 0x000fce00078eb8ff */
.L_x_39:
[----:B------:R-:W-:Y:S05]  /*2820*/  BSYNC.RECONVERGENT B3 ;  /* 0x0000000000037941 */ /* 0x000fea0003800200 */
.L_x_36:
[----:B------:R-:W-:Y:S05]  /*2830*/  BRA `(.L_x_40) ;  /* 0x0000000000207947 */ /* 0x000fea0003800000 */
.L_x_35:
[----:B------:R-:W-:-:S04]  /*2840*/  LOP3.LUT R4, R25, 0x80000000, R4, 0x48, !PT ;  /* 0x8000000019047812 */ /* 0x000fc800078e4804 */
[----:B------:R-:W-:Y:S01]  /*2850*/  LOP3.LUT R4, R4, 0x7f800000, RZ, 0xfc, !PT ;  /* 0x7f80000004047812 */ /* 0x000fe200078efcff */
[----:B------:R-:W-:Y:S06]  /*2860*/  BRA `(.L_x_40) ;  /* 0x0000000000147947 */ /* 0x000fec0003800000 */
.L_x_34:
[----:B------:R-:W-:Y:S01]  /*2870*/  LOP3.LUT R4, R25, 0x80000000, R4, 0x48, !PT ;  /* 0x8000000019047812 */ /* 0x000fe200078e4804 */
[----:B------:R-:W-:Y:S06]  /*2880*/  BRA `(.L_x_40) ;  /* 0x00000000000c7947 */ /* 0x000fec0003800000 */
.L_x_33:
[----:B------:R-:W0:Y:S01]  /*2890*/  MUFU.RSQ R4, -QNAN ;  /* 0xffc0000000047908 */ /* 0x000e220000001400 */
[----:B------:R-:W-:Y:S05]  /*28a0*/  BRA `(.L_x_40) ;  /* 0x0000000000047947 */ /* 0x000fea0003800000 */
.L_x_32:
[----:B------:R-:W-:-:S07]  /*28b0*/  FADD.FTZ R4, R4, R11 ;  /* 0x0000000b04047221 */ /* 0x000fce0000010000 */
.L_x_40:
[----:B------:R-:W-:Y:S05]  /*28c0*/  BSYNC.RECONVERGENT B2 ;  /* 0x0000000000027941 */ /* 0x000fea0003800200 */
.L_x_30:
[----:B------:R-:W-:-:S04]  /*28d0*/  HFMA2 R17, -RZ, RZ, 0, 0 ;  /* 0x00000000ff117431 */ /* 0x000fc800000001ff */
[----:B0-----:R-:W-:Y:S05]  /*28e0*/  RET.REL.NODEC R16 `(_Z25paged_attention_v1_kernelPfPKfS1_S1_PKiS3_iiiif) ;  /* 0xffffffd410c47950 */ /* 0x001fea0003c3ffff */
.L_x_41:
[----:B------:R-:W-:-:S00]  /*28f0*/  BRA `(.L_x_41) ;  /* 0xfffffffc00fc7947 */ /* 0x000fc0000383ffff */
[----:B------:R-:W-:-:S00]  /*2900*/  NOP ;  /* 0x0000000000007918 */ /* 0x000fc00000000000 */
[----:B------:R-:W-:-:S00]  /*2910*/  NOP ;  /* 0x0000000000007918 */ /* 0x000fc00000000000 */
[----:B------:R-:W-:-:S00]  /*2920*/  NOP ;  /* 0x0000000000007918 */ /* 0x000fc00000000000 */
[----:B------:R-:W-:-:S00]  /*2930*/  NOP ;  /* 0x0000000000007918 */ /* 0x000fc00000000000 */
[----:B------:R-:W-:-:S00]  /*2940*/  NOP ;  /* 0x0000000000007918 */ /* 0x000fc00000000000 */
[----:B------:R-:W-:-:S00]  /*2950*/  NOP ;  /* 0x0000000000007918 */ /* 0x000fc00000000000 */
[----:B------:R-:W-:-:S00]  /*2960*/  NOP ;  /* 0x0000000000007918 */ /* 0x000fc00000000000 */
[----:B------:R-:W-:-:S00]  /*2970*/  NOP ;  /* 0x0000000000007918 */ /* 0x000fc00000000000 */
.L_x_42:


//--------------------- .nv.shared._Z25paged_attention_v1_kernelPfPKfS1_S1_PKiS3_iiiif --------------------------
	.section	.nv.shared._Z25paged_attention_v1_kernelPfPKfS1_S1_PKiS3_iiiif,"aw",@nobits
	.sectionflags	@""
	.align	16
	.zero		1024


//--------------------- .nv.shared.reserved.0     --------------------------
	.section	.nv.shared.reserved.0,"aw",@nobits
	.weak		__nv_reservedSMEM_offset_0_alias
	.size		__nv_reservedSMEM_offset_0_alias, 0, 64
	.other		__nv_reservedSMEM_offset_0_alias,@"STO_CUDA_RESERVED_SHARED STV_DEFAULT"
__nv_reservedSMEM_offset_0_alias:
	.zero		0
	.zero		64


//--------------------- .nv.constant0._Z25paged_attention_v1_kernelPfPKfS1_S1_PKiS3_iiiif --------------------------
	.section	.nv.constant0._Z25paged_attention_v1_kernelPfPKfS1_S1_PKiS3_iiiif,"a",@progbits
	.sectionflags	@""
	.align	4
.nv.constant0._Z25paged_attention_v1_kernelPfPKfS1_S1_PKiS3_iiiif:
	.zero		964


//--------------------- SYMBOLS --------------------------

	.type		.nv.reservedSmem.offset0,@object
	.size		.nv.reservedSmem.offset0,0x4
	.type		.nv.reservedSmem.cap,@object
	.size		.nv.reservedSmem.cap,0x4
